def attn_fwd(
    Q,
    K,
    V,
    Out,
    Lse,
    sm_scale,
    stride_qz,
    stride_qh,
    stride_qm,
    stride_qk,
    stride_kz,
    stride_kh,
    stride_kn,
    stride_kk,
    stride_vz,
    stride_vh,
    stride_vn,
    stride_vk,
    stride_oz,
    stride_oh,
    stride_om,
    stride_ok,
    seqlen_q,
    seqlen_k,
    BLOCK_M: tl.constexpr,
    BLOCK_N: tl.constexpr,
    HEAD_DIM: tl.constexpr,
    CAUSAL: tl.constexpr,
):
    start_m = tl.program_id(0)
    off_hz = tl.program_id(1)
    q_off = off_hz * stride_qh
    k_off = off_hz * stride_kh
    v_off = off_hz * stride_vh
    offs_m = start_m * BLOCK_M + tl.arange(0, BLOCK_M)
    offs_d = tl.arange(0, HEAD_DIM)
    offs_n = tl.arange(0, BLOCK_N)
    q_ptrs = Q + q_off + offs_m[:, None] * stride_qm + offs_d[None, :] * stride_qk
    k_ptrs = K + k_off + offs_d[:, None] * stride_kk + offs_n[None, :] * stride_kn
    v_ptrs = V + v_off + offs_n[:, None] * stride_vn + offs_d[None, :] * stride_vk
    m_i = tl.full([BLOCK_M], float("-inf"), dtype=tl.float32)
    l_i = tl.zeros([BLOCK_M], dtype=tl.float32) + 1.0
    acc = tl.zeros([BLOCK_M, HEAD_DIM], dtype=tl.float32)
    q = tl.load(q_ptrs)
    acc, l_i, m_i = _attn_fwd_inner(
        acc,
        l_i,
        m_i,
        q,
        k_ptrs,
        v_ptrs,
        sm_scale,
        stride_kn,
        stride_vn,
        start_m,
        seqlen_k,
        BLOCK_M,
        BLOCK_N,
        HEAD_DIM,
        CAUSAL,
    )
    acc = acc / l_i[:, None]
    lse = m_i + tl.math.log2(l_i) / 1.4426950408889634
    o_ptrs = (
        Out
        + off_hz * stride_oh
        + offs_m[:, None] * stride_om
        + offs_d[None, :] * stride_ok
    )
    tl.store(o_ptrs, acc.to(Out.dtype.element_ty))
    tl.store(Lse + off_hz * seqlen_q + offs_m, lse)

# config = {"BLOCK_M": 256, "BLOCK_N": 64, "HEAD_DIM": 16, "arch": "sm_80", "causal": false, "dtype": "bf16", "num_stages": 2, "num_warps": 8}
# arch = sm_80


// ===== COMPILED SASS (sm_80) =====

	.target	sm_80

	.elftype	@"ET_EXEC"


//--------------------- .note.nv.tkinfo           --------------------------
	.section	.note.nv.tkinfo,"",@"SHT_NOTE"
	.sectionflags	@"SHF_NOTE_NV_TKINFO"
	.tkinfo
        /*0018*/ 	.word	0x00000002
        /*0030*/ 	.string	""
        /*0030*/ 	.string	"ptxas"
        /*0030*/ 	.string	"Cuda compilation tools, release 13.0, V13.0.88"
        /*0030*/ 	.string	"Build cuda_13.0.r13.0/compiler.36424714_0"
        /*0030*/ 	.string	"-v  -suppress-debug-info  -lineinfo  -arch sm_80 "



//--------------------- .note.nv.cuinfo           --------------------------
	.section	.note.nv.cuinfo,"",@"SHT_NOTE"
	.sectionflags	@"SHF_NOTE_NV_CUINFO"
        /*0018*/ 	.short	0x0002
        /*001a*/ 	.short	0x0050
        /*001c*/ 	.short	0x0082
	.zero		2


//--------------------- .nv.info                  --------------------------
	.section	.nv.info,"",@"SHT_CUDA_INFO"
	.align	4


	//----- nvinfo : EIATTR_REGCOUNT
	.align		4
        /*0000*/ 	.byte	0x04, 0x2f
        /*0002*/ 	.short	(.L_2 - .L_1)
	.align		4
.L_1:
        /*0004*/ 	.word	index@(attn_fwd)
        /*0008*/ 	.word	0x0000008a


	//----- nvinfo : EIATTR_FRAME_SIZE
	.align		4
.L_2:
        /*000c*/ 	.byte	0x04, 0x11
        /*000e*/ 	.short	(.L_4 - .L_3)
	.align		4
.L_3:
        /*0010*/ 	.word	index@(attn_fwd)
        /*0014*/ 	.word	0x00000000


	//----- nvinfo : EIATTR_MIN_STACK_SIZE
	.align		4
.L_4:
        /*0018*/ 	.byte	0x04, 0x12
        /*001a*/ 	.short	(.L_6 - .L_5)
	.align		4
.L_5:
        /*001c*/ 	.word	index@(attn_fwd)
        /*0020*/ 	.word	0x00000000
.L_6:


//--------------------- .nv.info.attn_fwd         --------------------------
	.section	.nv.info.attn_fwd,"",@"SHT_CUDA_INFO"
	.sectionflags	@""
	.align	4


	//----- nvinfo : EIATTR_CUDA_API_VERSION
	.align		4
        /*0000*/ 	.byte	0x04, 0x37
        /*0002*/ 	.short	(.L_8 - .L_7)
.L_7:
        /*0004*/ 	.word	0x00000082


	//----- nvinfo : EIATTR_SW2861232_WAR
	.align		4
.L_8:
        /*0008*/ 	.byte	0x01, 0x35
	.zero		2


	//----- nvinfo : EIATTR_PARAM_CBANK
	.align		4
        /*000c*/ 	.byte	0x04, 0x0a
        /*000e*/ 	.short	(.L_10 - .L_9)
	.align		4
.L_9:
        /*0010*/ 	.word	index@(.nv.constant0.attn_fwd)
        /*0014*/ 	.short	0x0160
        /*0016*/ 	.short	0x0088


	//----- nvinfo : EIATTR_CBANK_PARAM_SIZE
	.align		4
.L_10:
        /*0018*/ 	.byte	0x03, 0x19
        /*001a*/ 	.short	0x0088


	//----- nvinfo : EIATTR_KPARAM_INFO
	.align		4
        /*001c*/ 	.byte	0x04, 0x17
        /*001e*/ 	.short	(.L_12 - .L_11)
.L_11:
        /*0020*/ 	.word	0x00000000
        /*0024*/ 	.short	0x0019
        /*0026*/ 	.short	0x0080
        /*0028*/ 	.byte	0x00, 0xf4, 0x21, 0x00


	//----- nvinfo : EIATTR_KPARAM_INFO
	.align		4
.L_12:
        /*002c*/ 	.byte	0x04, 0x17
        /*002e*/ 	.short	(.L_14 - .L_13)
.L_13:
        /*0030*/ 	.word	0x00000000
        /*0034*/ 	.short	0x0018
        /*0036*/ 	.short	0x0078
        /*0038*/ 	.byte	0x00, 0xf4, 0x21, 0x00


	//----- nvinfo : EIATTR_KPARAM_INFO
	.align		4
.L_14:
        /*003c*/ 	.byte	0x04, 0x17
        /*003e*/ 	.short	(.L_16 - .L_15)
.L_15:
        /*0040*/ 	.word	0x00000000
        /*0044*/ 	.short	0x0017
        /*0046*/ 	.short	0x0070
        /*0048*/ 	.byte	0x00, 0xf0, 0x11, 0x00


	//----- nvinfo : EIATTR_KPARAM_INFO
	.align		4
.L_16:
        /*004c*/ 	.byte	0x04, 0x17
        /*004e*/ 	.short	(.L_18 - .L_17)
.L_17:
        /*0050*/ 	.word	0x00000000
        /*0054*/ 	.short	0x0016
        /*0056*/ 	.short	0x006c
        /*0058*/ 	.byte	0x00, 0xf0, 0x11, 0x00


	//----- nvinfo : EIATTR_KPARAM_INFO
	.align		4
.L_18:
        /*005c*/ 	.byte	0x04, 0x17
        /*005e*/ 	.short	(.L_20 - .L_19)
.L_19:
        /*0060*/ 	.word	0x00000000
        /*0064*/ 	.short	0x0015
        /*0066*/ 	.short	0x0068
        /*0068*/ 	.byte	0x00, 0xf0, 0x11, 0x00


	//----- nvinfo : EIATTR_KPARAM_INFO
	.align		4
.L_20:
        /*006c*/ 	.byte	0x04, 0x17
        /*006e*/ 	.short	(.L_22 - .L_21)
.L_21:
        /*0070*/ 	.word	0x00000000
        /*0074*/ 	.short	0x0014
        /*0076*/ 	.short	0x0064
        /*0078*/ 	.byte	0x00, 0xf0, 0x11, 0x00


	//----- nvinfo : EIATTR_KPARAM_INFO
	.align		4
.L_22:
        /*007c*/ 	.byte	0x04, 0x17
        /*007e*/ 	.short	(.L_24 - .L_23)
.L_23:
        /*0080*/ 	.word	0x00000000
        /*0084*/ 	.short	0x0013
        /*0086*/ 	.short	0x0060
        /*0088*/ 	.byte	0x00, 0xf0, 0x11, 0x00


	//----- nvinfo : EIATTR_KPARAM_INFO
	.align		4
.L_24:
        /*008c*/ 	.byte	0x04, 0x17
        /*008e*/ 	.short	(.L_26 - .L_25)
.L_25:
        /*0090*/ 	.word	0x00000000
        /*0094*/ 	.short	0x0012
        /*0096*/ 	.short	0x005c
        /*0098*/ 	.byte	0x00, 0xf0, 0x11, 0x00


	//----- nvinfo : EIATTR_KPARAM_INFO
	.align		4
.L_26:
        /*009c*/ 	.byte	0x04, 0x17
        /*009e*/ 	.short	(.L_28 - .L_27)
.L_27:
        /*00a0*/ 	.word	0x00000000
        /*00a4*/ 	.short	0x0011
        /*00a6*/ 	.short	0x0058
        /*00a8*/ 	.byte	0x00, 0xf0, 0x11, 0x00


	//----- nvinfo : EIATTR_KPARAM_INFO
	.align		4
.L_28:
        /*00ac*/ 	.byte	0x04, 0x17
        /*00ae*/ 	.short	(.L_30 - .L_29)
.L_29:
        /*00b0*/ 	.word	0x00000000
        /*00b4*/ 	.short	0x0010
        /*00b6*/ 	.short	0x0054
        /*00b8*/ 	.byte	0x00, 0xf0, 0x11, 0x00


	//----- nvinfo : EIATTR_KPARAM_INFO
	.align		4
.L_30:
        /*00bc*/ 	.byte	0x04, 0x17
        /*00be*/ 	.short	(.L_32 - .L_31)
.L_31:
        /*00c0*/ 	.word	0x00000000
        /*00c4*/ 	.short	0x000f
        /*00c6*/ 	.short	0x0050
        /*00c8*/ 	.byte	0x00, 0xf0, 0x11, 0x00


	//----- nvinfo : EIATTR_KPARAM_INFO
	.align		4
.L_32:
        /*00cc*/ 	.byte	0x04, 0x17
        /*00ce*/ 	.short	(.L_34 - .L_33)
.L_33:
        /*00d0*/ 	.word	0x00000000
        /*00d4*/ 	.short	0x000e
        /*00d6*/ 	.short	0x004c
        /*00d8*/ 	.byte	0x00, 0xf0, 0x11, 0x00


	//----- nvinfo : EIATTR_KPARAM_INFO
	.align		4
.L_34:
        /*00dc*/ 	.byte	0x04, 0x17
        /*00de*/ 	.short	(.L_36 - .L_35)
.L_35:
        /*00e0*/ 	.word	0x00000000
        /*00e4*/ 	.short	0x000d
        /*00e6*/ 	.short	0x0048
        /*00e8*/ 	.byte	0x00, 0xf0, 0x11, 0x00


	//----- nvinfo : EIATTR_KPARAM_INFO
	.align		4
.L_36:
        /*00ec*/ 	.byte	0x04, 0x17
        /*00ee*/ 	.short	(.L_38 - .L_37)
.L_37:
        /*00f0*/ 	.word	0x00000000
        /*00f4*/ 	.short	0x000c
        /*00f6*/ 	.short	0x0044
        /*00f8*/ 	.byte	0x00, 0xf0, 0x11, 0x00


	//----- nvinfo : EIATTR_KPARAM_INFO
	.align		4
.L_38:
        /*00fc*/ 	.byte	0x04, 0x17
        /*00fe*/ 	.short	(.L_40 - .L_39)
.L_39:
        /*0100*/ 	.word	0x00000000
        /*0104*/ 	.short	0x000b
        /*0106*/ 	.short	0x0040
        /*0108*/ 	.byte	0x00, 0xf0, 0x11, 0x00


	//----- nvinfo : EIATTR_KPARAM_INFO
	.align		4
.L_40:
        /*010c*/ 	.byte	0x04, 0x17
        /*010e*/ 	.short	(.L_42 - .L_41)
.L_41:
        /*0110*/ 	.word	0x00000000
        /*0114*/ 	.short	0x000a
        /*0116*/ 	.short	0x003c
        /*0118*/ 	.byte	0x00, 0xf0, 0x11, 0x00


	//----- nvinfo : EIATTR_KPARAM_INFO
	.align		4
.L_42:
        /*011c*/ 	.byte	0x04, 0x17
        /*011e*/ 	.short	(.L_44 - .L_43)
.L_43:
        /*0120*/ 	.word	0x00000000
        /*0124*/ 	.short	0x0009
        /*0126*/ 	.short	0x0038
        /*0128*/ 	.byte	0x00, 0xf0, 0x11, 0x00


	//----- nvinfo : EIATTR_KPARAM_INFO
	.align		4
.L_44:
        /*012c*/ 	.byte	0x04, 0x17
        /*012e*/ 	.short	(.L_46 - .L_45)
.L_45:
        /*0130*/ 	.word	0x00000000
        /*0134*/ 	.short	0x0008
        /*0136*/ 	.short	0x0034
        /*0138*/ 	.byte	0x00, 0xf0, 0x11, 0x00


	//----- nvinfo : EIATTR_KPARAM_INFO
	.align		4
.L_46:
        /*013c*/ 	.byte	0x04, 0x17
        /*013e*/ 	.short	(.L_48 - .L_47)
.L_47:
        /*0140*/ 	.word	0x00000000
        /*0144*/ 	.short	0x0007
        /*0146*/ 	.short	0x0030
        /*0148*/ 	.byte	0x00, 0xf0, 0x11, 0x00


	//----- nvinfo : EIATTR_KPARAM_INFO
	.align		4
.L_48:
        /*014c*/ 	.byte	0x04, 0x17
        /*014e*/ 	.short	(.L_50 - .L_49)
.L_49:
        /*0150*/ 	.word	0x00000000
        /*0154*/ 	.short	0x0006
        /*0156*/ 	.short	0x002c
        /*0158*/ 	.byte	0x00, 0xf0, 0x11, 0x00


	//----- nvinfo : EIATTR_KPARAM_INFO
	.align		4
.L_50:
        /*015c*/ 	.byte	0x04, 0x17
        /*015e*/ 	.short	(.L_52 - .L_51)
.L_51:
        /*0160*/ 	.word	0x00000000
        /*0164*/ 	.short	0x0005
        /*0166*/ 	.short	0x0028
        /*0168*/ 	.byte	0x00, 0xf0, 0x11, 0x00


	//----- nvinfo : EIATTR_KPARAM_INFO
	.align		4
.L_52:
        /*016c*/ 	.byte	0x04, 0x17
        /*016e*/ 	.short	(.L_54 - .L_53)
.L_53:
        /*0170*/ 	.word	0x00000000
        /*0174*/ 	.short	0x0004
        /*0176*/ 	.short	0x0020
        /*0178*/ 	.byte	0x00, 0xf4, 0x21, 0x00


	//----- nvinfo : EIATTR_KPARAM_INFO
	.align		4
.L_54:
        /*017c*/ 	.byte	0x04, 0x17
        /*017e*/ 	.short	(.L_56 - .L_55)
.L_55:
        /*0180*/ 	.word	0x00000000
        /*0184*/ 	.short	0x0003
        /*0186*/ 	.short	0x0018
        /*0188*/ 	.byte	0x00, 0xf4, 0x21, 0x00


	//----- nvinfo : EIATTR_KPARAM_INFO
	.align		4
.L_56:
        /*018c*/ 	.byte	0x04, 0x17
        /*018e*/ 	.short	(.L_58 - .L_57)
.L_57:
        /*0190*/ 	.word	0x00000000
        /*0194*/ 	.short	0x0002
        /*0196*/ 	.short	0x0010
        /*0198*/ 	.byte	0x00, 0xf4, 0x21, 0x00


	//----- nvinfo : EIATTR_KPARAM_INFO
	.align		4
.L_58:
        /*019c*/ 	.byte	0x04, 0x17
        /*019e*/ 	.short	(.L_60 - .L_59)
.L_59:
        /*01a0*/ 	.word	0x00000000
        /*01a4*/ 	.short	0x0001
        /*01a6*/ 	.short	0x0008
        /*01a8*/ 	.byte	0x00, 0xf4, 0x21, 0x00


	//----- nvinfo : EIATTR_KPARAM_INFO
	.align		4
.L_60:
        /*01ac*/ 	.byte	0x04, 0x17
        /*01ae*/ 	.short	(.L_62 - .L_61)
.L_61:
        /*01b0*/ 	.word	0x00000000
        /*01b4*/ 	.short	0x0000
        /*01b6*/ 	.short	0x0000
        /*01b8*/ 	.byte	0x00, 0xf4, 0x21, 0x00


	//----- nvinfo : EIATTR_MAXREG_COUNT
	.align		4
.L_62:
        /*01bc*/ 	.byte	0x03, 0x1b
        /*01be*/ 	.short	0x00ff


	//----- nvinfo : EIATTR_NUM_BARRIERS
	.align		4
        /*01c0*/ 	.byte	0x02, 0x4c
        /*01c2*/ 	.byte	0x01
	.zero		1


	//----- nvinfo : EIATTR_MERCURY_ISA_VERSION
	.align		4
        /*01c4*/ 	.byte	0x03, 0x5f
        /*01c6*/ 	.short	0x0000


	//----- nvinfo : EIATTR_COOP_GROUP_MASK_REGIDS
	.align		4
        /*01c8*/ 	.byte	0x04, 0x29
        /*01ca*/ 	.short	(.L_64 - .L_63)


	//   ....[0]....
.L_63:
        /*01cc*/ 	.word	0xffffffff


	//   ....[1]....
        /*01d0*/ 	.word	0xffffffff


	//   ....[2]....
        /*01d4*/ 	.word	0xffffffff


	//   ....[3]....
        /*01d8*/ 	.word	0xffffffff


	//   ....[4]....
        /*01dc*/ 	.word	0xffffffff


	//   ....[5]....
        /*01e0*/ 	.word	0xffffffff


	//   ....[6]....
        /*01e4*/ 	.word	0xffffffff


	//   ....[7]....
        /*01e8*/ 	.word	0xffffffff


	//   ....[8]....
        /*01ec*/ 	.word	0xffffffff


	//   ....[9]....
        /*01f0*/ 	.word	0xffffffff


	//   ....[10]....
        /*01f4*/ 	.word	0xffffffff


	//   ....[11]....
        /*01f8*/ 	.word	0xffffffff


	//   ....[12]....
        /*01fc*/ 	.word	0xffffffff


	//   ....[13]....
        /*0200*/ 	.word	0xffffffff


	//   ....[14]....
        /*0204*/ 	.word	0xffffffff


	//   ....[15]....
        /*0208*/ 	.word	0xffffffff


	//----- nvinfo : EIATTR_COOP_GROUP_INSTR_OFFSETS
	.align		4
.L_64:
        /*020c*/ 	.byte	0x04, 0x28
        /*020e*/ 	.short	(.L_66 - .L_65)


	//   ....[0]....
.L_65:
        /*0210*/ 	.word	0x000013d0


	//   ....[1]....
        /*0214*/ 	.word	0x000013f0


	//   ....[2]....
        /*0218*/ 	.word	0x00001410


	//   ....[3]....
        /*021c*/ 	.word	0x00001430


	//   ....[4]....
        /*0220*/ 	.word	0x00001800


	//   ....[5]....
        /*0224*/ 	.word	0x00001840


	//   ....[6]....
        /*0228*/ 	.word	0x00001ae0


	//   ....[7]....
        /*022c*/ 	.word	0x00001b00


	//   ....[8]....
        /*0230*/ 	.word	0x00002d40


	//   ....[9]....
        /*0234*/ 	.word	0x00002d50


	//   ....[10]....
        /*0238*/ 	.word	0x00002d60


	//   ....[11]....
        /*023c*/ 	.word	0x00002d70


	//   ....[12]....
        /*0240*/ 	.word	0x00002e30


	//   ....[13]....
        /*0244*/ 	.word	0x00002e40


	//   ....[14]....
        /*0248*/ 	.word	0x00002e60


	//   ....[15]....
        /*024c*/ 	.word	0x00002e70


	//----- nvinfo : EIATTR_EXIT_INSTR_OFFSETS
	.align		4
.L_66:
        /*0250*/ 	.byte	0x04, 0x1c
        /*0252*/ 	.short	(.L_68 - .L_67)


	//   ....[0]....
.L_67:
        /*0254*/ 	.word	0x000044b0


	//----- nvinfo : EIATTR_REQNTID
	.align		4
.L_68:
        /*0258*/ 	.byte	0x04, 0x10
        /*025a*/ 	.short	(.L_70 - .L_69)
.L_69:
        /*025c*/ 	.word	0x00000100
        /*0260*/ 	.word	0x00000001
        /*0264*/ 	.word	0x00000001
.L_70:


//--------------------- .nv.callgraph             --------------------------
	.section	.nv.callgraph,"",@"SHT_CUDA_CALLGRAPH"
	.align	4
	.sectionentsize	8
	.align		4
        /*0000*/ 	.word	0x00000000
	.align		4
        /*0004*/ 	.word	0xffffffff
	.align		4
        /*0008*/ 	.word	0x00000000
	.align		4
        /*000c*/ 	.word	0xfffffffe
	.align		4
        /*0010*/ 	.word	0x00000000
	.align		4
        /*0014*/ 	.word	0xfffffffd
	.align		4
        /*0018*/ 	.word	0x00000000
	.align		4
        /*001c*/ 	.word	0xfffffffc


//--------------------- .nv.rel.action            --------------------------
	.section	.nv.rel.action,"",@"SHT_CUDA_RELOCINFO"
	.align	8
	.sectionentsize	8
        /*0000*/ 	.byte	0x73, 0x00, 0x00, 0x00, 0x00, 0x00, 0x00, 0x00, 0x00, 0x00, 0x00, 0x11, 0x25, 0x00, 0x05, 0x36


//--------------------- .nv.constant4             --------------------------
	.section	.nv.constant4,"a",@progbits
	.align	8
	.align		8
.nv.constant4:
        /*0000*/ 	.dword	_$_str


//--------------------- .nv.constant0.attn_fwd    --------------------------
	.section	.nv.constant0.attn_fwd,"a",@progbits
	.sectionflags	@""
	.align	4
.nv.constant0.attn_fwd:
	.zero		488


//--------------------- .text.attn_fwd            --------------------------
	.section	.text.attn_fwd,"ax",@progbits
	.sectioninfo	@"SHI_REGISTERS=138"
	.align	128
        .global         attn_fwd
        .type           attn_fwd,@function
        .size           attn_fwd,(.L_x_3 - attn_fwd)
        .other          attn_fwd,@"STO_CUDA_ENTRY STV_DEFAULT"
attn_fwd:
.text.attn_fwd:
[----:B------:R-:W-:Y:S02]  /*0000*/  MOV R1, c[0x0][0x28] ;  /* 0x00000a0000017a02 */ /* 0x000fe40000000f00 */
[----:B------:R-:W0:Y:S01]  /*0010*/  S2R R0, SR_TID.X ;  /* 0x0000000000007919 */ /* 0x000e220000002100 */
[----:B------:R-:W-:Y:S01]  /*0020*/  MOV R35, c[0x0][0x198] ;  /* 0x0000660000237a02 */ /* 0x000fe20000000f00 */
[----:B------:R-:W-:Y:S02]  /*0030*/  ULDC.64 UR4, c[0x0][0x118] ;  /* 0x0000460000047ab9 */ /* 0x000fe40000000a00 */
[----:B------:R-:W1:Y:S01]  /*0040*/  S2R R91, SR_CTAID.X ;  /* 0x00000000005b7919 */ /* 0x000e620000002500 */
[C---:B------:R-:W-:Y:S01]  /*0050*/  SHF.L.U32 R19, R35.reuse, 0x3, RZ ;  /* 0x0000000323137819 */ /* 0x040fe200000006ff */
[C---:B------:R-:W-:Y:S01]  /*0060*/  IMAD R15, R35.reuse, 0x6, RZ ;  /* 0x00000006230f7824 */ /* 0x040fe200078e02ff */
[C---:B------:R-:W-:Y:S01]  /*0070*/  SHF.L.U32 R7, R35.reuse, 0x1, RZ ;  /* 0x0000000123077819 */ /* 0x040fe200000006ff */
[----:B------:R-:W2:Y:S01]  /*0080*/  S2R R90, SR_CTAID.Y ;  /* 0x00000000005a7919 */ /* 0x000ea20000002600 */
[C---:B------:R-:W-:Y:S01]  /*0090*/  IMAD R23, R35.reuse, 0xa, RZ ;  /* 0x0000000a23177824 */ /* 0x040fe200078e02ff */
[CC--:B------:R-:W-:Y:S01]  /*00a0*/  LEA R9, R35.reuse, R35.reuse, 0x1 ;  /* 0x0000002323097211 */ /* 0x0c0fe200078e08ff */
[C---:B------:R-:W-:Y:S01]  /*00b0*/  IMAD R27, R35.reuse, 0xc, RZ ;  /* 0x0000000c231b7824 */ /* 0x040fe200078e02ff */
[C---:B------:R-:W-:Y:S01]  /*00c0*/  SHF.L.U32 R11, R35.reuse, 0x2, RZ ;  /* 0x00000002230b7819 */ /* 0x040fe200000006ff */
[C---:B------:R-:W-:Y:S01]  /*00d0*/  IMAD R31, R35.reuse, 0xe, RZ ;  /* 0x0000000e231f7824 */ /* 0x040fe200078e02ff */
[CC--:B------:R-:W-:Y:S01]  /*00e0*/  LEA R13, R35.reuse, R35.reuse, 0x2 ;  /* 0x00000023230d7211 */ /* 0x0c0fe200078e10ff */
[C---:B------:R-:W-:Y:S01]  /*00f0*/  IMAD R37, R35.reuse, 0x14, RZ ;  /* 0x0000001423257824 */ /* 0x040fe200078e02ff */
[CC--:B------:R-:W-:Y:S01]  /*0100*/  LEA R21, R35.reuse, R35.reuse, 0x3 ;  /* 0x0000002323157211 */ /* 0x0c0fe200078e18ff */
[C---:B------:R-:W-:Y:S01]  /*0110*/  IMAD R39, R35.reuse, 0x16, RZ ;  /* 0x0000001623277824 */ /* 0x040fe200078e02ff */
[CC--:B------:R-:W-:Y:S01]  /*0120*/  LEA R17, R35.reuse, -R35.reuse, 0x3 ;  /* 0x8000002323117211 */ /* 0x0c0fe200078e18ff */
[C---:B------:R-:W-:Y:S01]  /*0130*/  IMAD R41, R35.reuse, 0x18, RZ ;  /* 0x0000001823297824 */ /* 0x040fe200078e02ff */
[C---:B------:R-:W-:Y:S01]  /*0140*/  LEA R33, R35.reuse, -R35, 0x4 ;  /* 0x8000002323217211 */ /* 0x040fe200078e20ff */
[----:B------:R-:W-:-:S02]  /*0150*/  IMAD R43, R35, 0x1a, RZ ;  /* 0x0000001a232b7824 */ /* 0x000fc400078e02ff */
[C---:B------:R-:W-:Y:S01]  /*0160*/  IMAD R45, R35.reuse, 0x1c, RZ ;  /* 0x0000001c232d7824 */ /* 0x040fe200078e02ff */
[----:B0-----:R-:W-:Y:S01]  /*0170*/  LOP3.LUT R34, R0, 0xff, RZ, 0xc0, !PT ;  /* 0x000000ff00227812 */ /* 0x001fe200078ec0ff */
[C---:B------:R-:W-:Y:S02]  /*0180*/  IMAD R25, R35.reuse, 0xb, RZ ;  /* 0x0000000b23197824 */ /* 0x040fe400078e02ff */
[----:B------:R-:W-:Y:S01]  /*0190*/  IMAD R47, R35, 0x1e, RZ ;  /* 0x0000001e232f7824 */ /* 0x000fe200078e02ff */
[----:B-1----:R-:W-:Y:S01]  /*01a0*/  LEA R91, R91, R34, 0x8 ;  /* 0x000000225b5b7211 */ /* 0x002fe200078e40ff */
[----:B------:R-:W-:Y:S02]  /*01b0*/  IMAD R29, R35, 0xd, RZ ;  /* 0x0000000d231d7824 */ /* 0x000fe400078e02ff */
[----:B--2---:R-:W-:Y:S02]  /*01c0*/  IMAD R2, R90, c[0x0][0x190], RZ ;  /* 0x000064005a027a24 */ /* 0x004fe400078e02ff */
[----:B------:R-:W-:-:S02]  /*01d0*/  IMAD R5, R91, c[0x0][0x194], RZ ;  /* 0x000065005b057a24 */ /* 0x000fc400078e02ff */
[C---:B------:R-:W-:Y:S01]  /*01e0*/  IMAD.HI R4, R2.reuse, 0x2, RZ ;  /* 0x0000000202047827 */ /* 0x040fe200078e02ff */
[----:B------:R-:W-:Y:S02]  /*01f0*/  SHF.L.U32 R3, R2, 0x1, RZ ;  /* 0x0000000102037819 */ /* 0x000fe400000006ff */
[C---:B------:R-:W-:Y:S01]  /*0200*/  SHF.L.U32 R6, R5.reuse, 0x1, RZ ;  /* 0x0000000105067819 */ /* 0x040fe200000006ff */
[----:B------:R-:W-:-:S03]  /*0210*/  IMAD.HI R5, R5, 0x2, RZ ;  /* 0x0000000205057827 */ /* 0x000fc600078e02ff */
[----:B------:R-:W-:-:S04]  /*0220*/  IADD3 R2, P0, P1, R6, c[0x0][0x160], R3 ;  /* 0x0000580006027a10 */ /* 0x000fc8000791e003 */
[----:B------:R-:W-:Y:S01]  /*0230*/  IADD3.X R3, R5, c[0x0][0x164], R4, P0, P1 ;  /* 0x0000590005037a10 */ /* 0x000fe200007e2404 */
[C---:B------:R-:W-:Y:S01]  /*0240*/  IMAD R5, R35.reuse, 0x12, RZ ;  /* 0x0000001223057824 */ /* 0x040fe200078e02ff */
[CC--:B------:R-:W-:Y:S02]  /*0250*/  LEA R18, P3, R35.reuse, R2.reuse, 0x4 ;  /* 0x0000000223127211 */ /* 0x0c0fe400078620ff */
[-C--:B------:R-:W-:Y:S02]  /*0260*/  LEA R6, P5, R35, R2.reuse, 0x2 ;  /* 0x0000000223067211 */ /* 0x080fe400078a10ff */
[-C--:B------:R-:W-:Y:S02]  /*0270*/  IADD3 R8, P6, R15, R2.reuse, RZ ;  /* 0x000000020f087210 */ /* 0x080fe40007fde0ff */
[----:B------:R-:W-:Y:S02]  /*0280*/  LEA.HI.X.SX32 R19, R19, R3, 0x1, P3 ;  /* 0x0000000313137211 */ /* 0x000fe400018f0eff */
[----:B------:R-:W-:-:S02]  /*0290*/  LEA R10, P3, R35, R2, 0x3 ;  /* 0x00000002230a7211 */ /* 0x000fc400078618ff */
[CC--:B------:R-:W-:Y:S01]  /*02a0*/  IADD3 R4, P4, R7.reuse, R2.reuse, RZ ;  /* 0x0000000207047210 */ /* 0x0c0fe20007f9e0ff */
[----:B------:R-:W2:Y:S01]  /*02b0*/  LDG.E.U16 R18, [R18.64] ;  /* 0x0000000412127981 */ /* 0x000ea2000c1e1500 */
[-C--:B------:R-:W-:Y:S02]  /*02c0*/  LEA.HI.X.SX32 R7, R7, R3.reuse, 0x1, P5 ;  /* 0x0000000307077211 */ /* 0x080fe400028f0eff */
[-C--:B------:R-:W-:Y:S02]  /*02d0*/  IADD3 R12, P5, R23, R2.reuse, RZ ;  /* 0x00000002170c7210 */ /* 0x080fe40007fbe0ff */
[-C--:B------:R-:W-:Y:S01]  /*02e0*/  LEA.HI.X.SX32 R9, R9, R3.reuse, 0x1, P6 ;  /* 0x0000000309097211 */ /* 0x080fe200030f0eff */
[----:B------:R0:W3:Y:S01]  /*02f0*/  LDG.E.U16 R6, [R6.64] ;  /* 0x0000000406067981 */ /* 0x0000e2000c1e1500 */
[-C--:B------:R-:W-:Y:S02]  /*0300*/  IADD3 R20, P0, R5, R2.reuse, RZ ;  /* 0x0000000205147210 */ /* 0x080fe40007f1e0ff */
[----:B------:R-:W-:Y:S01]  /*0310*/  IADD3 R14, P6, R27, R2, RZ ;  /* 0x000000021b0e7210 */ /* 0x000fe20007fde0ff */
[----:B------:R1:W4:Y:S01]  /*0320*/  LDG.E.U16 R8, [R8.64] ;  /* 0x0000000408087981 */ /* 0x000322000c1e1500 */
[----:B------:R-:W-:-:S02]  /*0330*/  LEA.HI.X.SX32 R11, R11, R3, 0x1, P3 ;  /* 0x000000030b0b7211 */ /* 0x000fc400018f0eff */
[-C--:B------:R-:W-:Y:S02]  /*0340*/  IADD3 R22, P2, R37, R2.reuse, RZ ;  /* 0x0000000225167210 */ /* 0x080fe40007f5e0ff */
[-C--:B------:R-:W-:Y:S01]  /*0350*/  IADD3 R16, P3, R31, R2.reuse, RZ ;  /* 0x000000021f107210 */ /* 0x080fe20007f7e0ff */
[----:B------:R5:W3:Y:S01]  /*0360*/  LDG.E.U16 R10, [R10.64] ;  /* 0x000000040a0a7981 */ /* 0x000ae2000c1e1500 */
[-C--:B------:R-:W-:Y:S02]  /*0370*/  IADD3 R24, P1, R39, R2.reuse, RZ ;  /* 0x0000000227187210 */ /* 0x080fe40007f3e0ff */
[-C--:B------:R-:W-:Y:S02]  /*0380*/  LEA.HI.X.SX32 R5, R35, R3.reuse, 0x1, P4 ;  /* 0x0000000323057211 */ /* 0x080fe400020f0eff */
[-C--:B------:R-:W-:Y:S02]  /*0390*/  IADD3 R26, P4, R41, R2.reuse, RZ ;  /* 0x00000002291a7210 */ /* 0x080fe40007f9e0ff */
[----:B------:R-:W-:Y:S01]  /*03a0*/  LEA.HI.X.SX32 R13, R13, R3, 0x1, P5 ;  /* 0x000000030d0d7211 */ /* 0x000fe200028f0eff */
[----:B------:R0:W3:Y:S01]  /*03b0*/  LDG.E.U16 R4, [R4.64] ;  /* 0x0000000404047981 */ /* 0x0000e2000c1e1500 */
[----:B------:R-:W-:-:S02]  /*03c0*/  IADD3 R28, P5, R43, R2, RZ ;  /* 0x000000022b1c7210 */ /* 0x000fc40007fbe0ff */
[-C--:B------:R-:W-:Y:S01]  /*03d0*/  LEA.HI.X.SX32 R15, R15, R3.reuse, 0x1, P6 ;  /* 0x000000030f0f7211 */ /* 0x080fe200030f0eff */
[----:B------:R0:W3:Y:S01]  /*03e0*/  LDG.E.U16 R12, [R12.64] ;  /* 0x000000040c0c7981 */ /* 0x0000e2000c1e1500 */
[-C--:B------:R-:W-:Y:S02]  /*03f0*/  LEA.HI.X.SX32 R21, R21, R3.reuse, 0x1, P0 ;  /* 0x0000000315157211 */ /* 0x080fe400000f0eff */
[-C--:B------:R-:W-:Y:S01]  /*0400*/  IADD3 R30, P6, R45, R2.reuse, RZ ;  /* 0x000000022d1e7210 */ /* 0x080fe20007fde0ff */
[----:B------:R0:W3:Y:S01]  /*0410*/  LDG.E.U16 R14, [R14.64] ;  /* 0x000000040e0e7981 */ /* 0x0000e2000c1e1500 */
[-C--:B------:R-:W-:Y:S02]  /*0420*/  LEA.HI.X.SX32 R17, R17, R3.reuse, 0x1, P3 ;  /* 0x0000000311117211 */ /* 0x080fe400018f0eff */
[----:B------:R-:W-:Y:S01]  /*0430*/  LEA.HI.X.SX32 R23, R23, R3, 0x1, P2 ;  /* 0x0000000317177211 */ /* 0x000fe200010f0eff */
[----:B------:R-:W3:Y:S01]  /*0440*/  LDG.E.U16 R20, [R20.64] ;  /* 0x0000000414147981 */ /* 0x000ee2000c1e1500 */
[----:B------:R-:W-:-:S02]  /*0450*/  IADD3 R32, P3, R47, R2, RZ ;  /* 0x000000022f207210 */ /* 0x000fc40007f7e0ff */
[-C--:B------:R-:W-:Y:S01]  /*0460*/  LEA.HI.X.SX32 R25, R25, R3.reuse, 0x1, P1 ;  /* 0x0000000319197211 */ /* 0x080fe200008f0eff */
[----:B------:R0:W3:Y:S01]  /*0470*/  LDG.E.U16 R2, [R2.64] ;  /* 0x0000000402027981 */ /* 0x0000e2000c1e1500 */
[-C--:B------:R-:W-:Y:S02]  /*0480*/  LEA.HI.X.SX32 R27, R27, R3.reuse, 0x1, P4 ;  /* 0x000000031b1b7211 */ /* 0x080fe400020f0eff */
[-C--:B------:R-:W-:Y:S01]  /*0490*/  LEA.HI.X.SX32 R29, R29, R3.reuse, 0x1, P5 ;  /* 0x000000031d1d7211 */ /* 0x080fe200028f0eff */
[----:B------:R-:W4:Y:S01]  /*04a0*/  LDG.E.U16 R22, [R22.64] ;  /* 0x0000000416167981 */ /* 0x000f22000c1e1500 */
[-C--:B------:R-:W-:Y:S02]  /*04b0*/  LEA.HI.X.SX32 R31, R31, R3.reuse, 0x1, P6 ;  /* 0x000000031f1f7211 */ /* 0x080fe400030f0eff */
[----:B------:R-:W-:Y:S01]  /*04c0*/  LEA.HI.X.SX32 R33, R33, R3, 0x1, P3 ;  /* 0x0000000321217211 */ /* 0x000fe200018f0eff */
[----:B------:R-:W4:Y:S04]  /*04d0*/  LDG.E.U16 R24, [R24.64] ;  /* 0x0000000418187981 */ /* 0x000f28000c1e1500 */
[----:B------:R-:W4:Y:S04]  /*04e0*/  LDG.E.U16 R26, [R26.64] ;  /* 0x000000041a1a7981 */ /* 0x000f28000c1e1500 */
[----:B------:R-:W4:Y:S04]  /*04f0*/  LDG.E.U16 R28, [R28.64] ;  /* 0x000000041c1c7981 */ /* 0x000f28000c1e1500 */
[----:B------:R-:W4:Y:S04]  /*0500*/  LDG.E.U16 R30, [R30.64] ;  /* 0x000000041e1e7981 */ /* 0x000f28000c1e1500 */
[----:B------:R-:W4:Y:S04]  /*0510*/  LDG.E.U16 R16, [R16.64] ;  /* 0x0000000410107981 */ /* 0x000f28000c1e1500 */
[----:B------:R-:W4:Y:S01]  /*0520*/  LDG.E.U16 R32, [R32.64] ;  /* 0x0000000420207981 */ /* 0x000f22000c1e1500 */
[----:B------:R-:W-:-:S02]  /*0530*/  SHF.L.U32 R105, R34, 0x1, RZ ;  /* 0x0000000122697819 */ /* 0x000fc400000006ff */
[----:B0-----:R-:W-:Y:S02]  /*0540*/  MOV R5, 0x1 ;  /* 0x0000000100057802 */ /* 0x001fe40000000f00 */
[----:B------:R-:W-:Y:S02]  /*0550*/  LOP3.LUT R3, R105, 0x10, RZ, 0x3c, !PT ;  /* 0x0000001069037812 */ /* 0x000fe400078e3cff */
[----:B------:R-:W-:Y:S02]  /*0560*/  ISETP.LE.AND P0, PT, R5, c[0x0][0x1d0], PT ;  /* 0x0000740005007a0c */ /* 0x000fe40003f03270 */
[C---:B------:R-:W-:Y:S02]  /*0570*/  LOP3.LUT R5, R105.reuse, 0x20, RZ, 0x3c, !PT ;  /* 0x0000002069057812 */ /* 0x040fe400078e3cff */
[C---:B------:R-:W-:Y:S02]  /*0580*/  LOP3.LUT R7, R105.reuse, 0x30, RZ, 0x3c, !PT ;  /* 0x0000003069077812 */ /* 0x040fe400078e3cff */
[----:B-1----:R-:W-:-:S02]  /*0590*/  LOP3.LUT R9, R105, 0x40, RZ, 0x3c, !PT ;  /* 0x0000004069097812 */ /* 0x002fc400078e3cff */
[C---:B-----5:R-:W-:Y:S02]  /*05a0*/  LOP3.LUT R11, R105.reuse, 0x50, RZ, 0x3c, !PT ;  /* 0x00000050690b7812 */ /* 0x060fe400078e3cff */
[C---:B------:R-:W-:Y:S02]  /*05b0*/  LOP3.LUT R13, R105.reuse, 0x60, RZ, 0x3c, !PT ;  /* 0x00000060690d7812 */ /* 0x040fe400078e3cff */
[----:B------:R-:W-:Y:S01]  /*05c0*/  LOP3.LUT R15, R105, 0x70, RZ, 0x3c, !PT ;  /* 0x00000070690f7812 */ /* 0x000fe200078e3cff */
[----:B------:R-:W-:Y:S01]  /*05d0*/  CS2R R52, SRZ ;  /* 0x0000000000347805 */ /* 0x000fe2000001ff00 */
[----:B------:R-:W-:Y:S01]  /*05e0*/  MOV R115, 0x3f800000 ;  /* 0x3f80000000737802 */ /* 0x000fe20000000f00 */
        /* <DEDUP_REMOVED lines=13> */
[----:B------:R-:W-:-:S02]  /*06c0*/  MOV R112, 0x3f800000 ;  /* 0x3f80000000707802 */ /* 0x000fc40000000f00 */
[C---:B------:R-:W-:Y:S02]  /*06d0*/  LOP3.LUT R102, R0.reuse, 0xf, RZ, 0xc0, !PT ;  /* 0x0000000f00667812 */ /* 0x040fe400078ec0ff */
[C---:B------:R-:W-:Y:S02]  /*06e0*/  SHF.L.U32 R103, R0.reuse, 0x1, RZ ;  /* 0x0000000100677819 */ /* 0x040fe400000006ff */
[----:B------:R-:W-:Y:S01]  /*06f0*/  SHF.L.U32 R104, R0, 0x5, RZ ;  /* 0x0000000500687819 */ /* 0x000fe200000006ff */
[----:B--2---:R0:W-:Y:S04]  /*0700*/  STS.U16 [R105+0x1000], R18 ;  /* 0x0010001269007388 */ /* 0x0041e80000000400 */
[----:B---3--:R0:W-:Y:S04]  /*0710*/  STS.U16 [R105], R2 ;  /* 0x0000000269007388 */ /* 0x0081e80000000400 */
[----:B------:R0:W-:Y:S04]  /*0720*/  STS.U16 [R3+0x200], R4 ;  /* 0x0002000403007388 */ /* 0x0001e80000000400 */
[----:B------:R0:W-:Y:S04]  /*0730*/  STS.U16 [R3+0x1200], R20 ;  /* 0x0012001403007388 */ /* 0x0001e80000000400 */
[----:B------:R0:W-:Y:S04]  /*0740*/  STS.U16 [R5+0x400], R6 ;  /* 0x0004000605007388 */ /* 0x0001e80000000400 */
[----:B----4-:R0:W-:Y:S04]  /*0750*/  STS.U16 [R5+0x1400], R22 ;  /* 0x0014001605007388 */ /* 0x0101e80000000400 */
[----:B------:R0:W-:Y:S04]  /*0760*/  STS.U16 [R7+0x600], R8 ;  /* 0x0006000807007388 */ /* 0x0001e80000000400 */
        /* <DEDUP_REMOVED lines=8> */
[----:B------:R0:W-:Y:S01]  /*07f0*/  STS.U16 [R15+0x1e00], R32 ;  /* 0x001e00200f007388 */ /* 0x0001e20000000400 */
[----:B------:R-:W-:Y:S05]  /*0800*/  @!P0 BRA `(.L_x_0) ;  /* 0x0000287000008947 */ /* 0x000fea0003800000 */
[----:B0-----:R-:W-:Y:S01]  /*0810*/  IMAD R2, R90, c[0x0][0x1a0], RZ ;  /* 0x000068005a027a24 */ /* 0x001fe200078e02ff */
[----:B------:R-:W-:Y:S01]  /*0820*/  LOP3.LUT R6, R0, 0x3f, RZ, 0xc0, !PT ;  /* 0x0000003f00067812 */ /* 0x000fe200078ec0ff */
[----:B------:R-:W-:Y:S01]  /*0830*/  IMAD R5, R102, c[0x0][0x1a8], RZ ;  /* 0x00006a0066057a24 */ /* 0x000fe200078e02ff */
[----:B------:R-:W-:Y:S01]  /*0840*/  LOP3.LUT R10, R0, 0x7, RZ, 0xc0, !PT ;  /* 0x00000007000a7812 */ /* 0x000fe200078ec0ff */
[----:B------:R-:W-:Y:S01]  /*0850*/  IMAD R3, R90, c[0x0][0x1b0], RZ ;  /* 0x00006c005a037a24 */ /* 0x000fe200078e02ff */
[----:B------:R-:W-:Y:S01]  /*0860*/  SHF.L.U32 R4, R2, 0x1, RZ ;  /* 0x0000000102047819 */ /* 0x000fe200000006ff */
[----:B------:R-:W-:Y:S01]  /*0870*/  IMAD R6, R6, c[0x0][0x1b4], RZ ;  /* 0x00006d0006067a24 */ /* 0x000fe200078e02ff */
[----:B------:R-:W-:Y:S01]  /*0880*/  SHF.L.U32 R7, R5, 0x1, RZ ;  /* 0x0000000105077819 */ /* 0x000fe200000006ff */
[----:B------:R-:W-:Y:S01]  /*0890*/  IMAD.HI R2, R2, 0x2, RZ ;  /* 0x0000000202027827 */ /* 0x000fe200078e02ff */
[----:B------:R-:W-:Y:S01]  /*08a0*/  SHF.R.U32.HI R11, RZ, 0x6, R0 ;  /* 0x00000006ff0b7819 */ /* 0x000fe20000011600 */
[----:B------:R-:W-:Y:S01]  /*08b0*/  CS2R R52, SRZ ;  /* 0x0000000000347805 */ /* 0x000fe2000001ff00 */
[----:B------:R-:W-:Y:S01]  /*08c0*/  IADD3 R80, P0, P1, R7, c[0x0][0x168], R4 ;  /* 0x00005a0007507a10 */ /* 0x000fe2000791e004 */
[----:B------:R-:W-:Y:S01]  /*08d0*/  IMAD.HI R5, R5, 0x2, RZ ;  /* 0x0000000205057827 */ /* 0x000fe200078e02ff */
[----:B------:R-:W-:Y:S01]  /*08e0*/  LOP3.LUT R4, R0, 0xc0, RZ, 0xc0, !PT ;  /* 0x000000c000047812 */ /* 0x000fe200078ec0ff */
[----:B------:R-:W-:Y:S01]  /*08f0*/  CS2R R54, SRZ ;  /* 0x0000000000367805 */ /* 0x000fe2000001ff00 */
[----:B------:R-:W-:Y:S01]  /*0900*/  SHF.L.U32 R7, R6, 0x1, RZ ;  /* 0x0000000106077819 */ /* 0x000fe200000006ff */
[C---:B------:R-:W-:Y:S01]  /*0910*/  IMAD R108, R10.reuse, 0x90, RZ ;  /* 0x000000900a6c7824 */ /* 0x040fe200078e02ff */
[----:B------:R-:W-:Y:S01]  /*0920*/  SHF.R.U32.HI R8, RZ, 0x2, R4 ;  /* 0x00000002ff087819 */ /* 0x000fe20000011604 */
[----:B------:R-:W-:Y:S01]  /*0930*/  CS2R R56, SRZ ;  /* 0x0000000000387805 */ /* 0x000fe2000001ff00 */
[----:B------:R-:W-:Y:S01]  /*0940*/  SHF.L.U32 R4, R3, 0x1, RZ ;  /* 0x0000000103047819 */ /* 0x000fe200000006ff */
[----:B------:R-:W-:Y:S01]  /*0950*/  CS2R R58, SRZ ;  /* 0x00000000003a7805 */ /* 0x000fe2000001ff00 */
[----:B------:R-:W-:Y:S01]  /*0960*/  IADD3.X R12, R5, c[0x0][0x16c], R2, P0, P1 ;  /* 0x00005b00050c7a10 */ /* 0x000fe200007e2402 */
[----:B------:R-:W-:Y:S01]  /*0970*/  CS2R R60, SRZ ;  /* 0x00000000003c7805 */ /* 0x000fe2000001ff00 */
[----:B------:R-:W-:Y:S01]  /*0980*/  IADD3 R88, P0, P1, R7, c[0x0][0x170], R4 ;  /* 0x00005c0007587a10 */ /* 0x000fe2000791e004 */
[----:B------:R-:W-:Y:S01]  /*0990*/  IMAD.HI R4, R3, 0x2, RZ ;  /* 0x0000000203047827 */ /* 0x000fe200078e02ff */
[--C-:B------:R-:W-:Y:S01]  /*09a0*/  SHF.R.U32.HI R2, RZ, 0x4, R0.reuse ;  /* 0x00000004ff027819 */ /* 0x100fe20000011600 */
[----:B------:R-:W-:Y:S01]  /*09b0*/  CS2R R62, SRZ ;  /* 0x00000000003e7805 */ /* 0x000fe2000001ff00 */
[----:B------:R-:W-:Y:S01]  /*09c0*/  SHF.R.S32.HI R7, RZ, 0x2, R0 ;  /* 0x00000002ff077819 */ /* 0x000fe20000011400 */
[----:B------:R-:W-:Y:S01]  /*09d0*/  CS2R R44, SRZ ;  /* 0x00000000002c7805 */ /* 0x000fe2000001ff00 */
[----:B------:R-:W-:Y:S01]  /*09e0*/  SHF.L.U32 R5, R10, 0x4, RZ ;  /* 0x000000040a057819 */ /* 0x000fe200000006ff */
[----:B------:R-:W-:Y:S01]  /*09f0*/  CS2R R46, SRZ ;  /* 0x00000000002e7805 */ /* 0x000fe2000001ff00 */
[----:B------:R-:W-:-:S02]  /*0a00*/  SGXT.U32 R2, R2, 0x4 ;  /* 0x000000040202781a */ /* 0x000fc40000000000 */
[----:B------:R-:W-:Y:S02]  /*0a10*/  SGXT R7, R7, 0x1 ;  /* 0x000000010707781a */ /* 0x000fe40000000200 */
[----:B------:R-:W-:Y:S01]  /*0a20*/  LOP3.LUT R105, R105, R8, RZ, 0x3c, !PT ;  /* 0x0000000869697212 */ /* 0x000fe200078e3cff */
[----:B------:R-:W-:Y:S01]  /*0a30*/  IMAD R3, R2, c[0x0][0x1a4], RZ ;  /* 0x0000690002037a24 */ /* 0x000fe200078e02ff */
[----:B------:R-:W-:Y:S01]  /*0a40*/  LOP3.LUT R8, R5, 0xe0, R0, 0x78, !PT ;  /* 0x000000e005087812 */ /* 0x000fe200078e7800 */
[----:B------:R-:W-:Y:S01]  /*0a50*/  IMAD.HI R5, R6, 0x2, RZ ;  /* 0x0000000206057827 */ /* 0x000fe200078e02ff */
[----:B------:R-:W-:Y:S02]  /*0a60*/  LOP3.LUT R7, R7, 0x90, RZ, 0xc0, !PT ;  /* 0x0000009007077812 */ /* 0x000fe400078ec0ff */
[----:B------:R-:W-:Y:S02]  /*0a70*/  MOV R14, c[0x0][0x1a4] ;  /* 0x00006900000e7a02 */ /* 0x000fe40000000f00 */
[----:B------:R-:W-:-:S02]  /*0a80*/  SGXT.U32 R2, R11, 0x2 ;  /* 0x000000020b02781a */ /* 0x000fc40000000000 */
[----:B------:R-:W-:Y:S02]  /*0a90*/  LOP3.LUT R107, R0, 0x10, RZ, 0xc0, !PT ;  /* 0x00000010006b7812 */ /* 0x000fe400078ec0ff */
[----:B------:R-:W-:Y:S02]  /*0aa0*/  IADD3.X R11, R5, c[0x0][0x174], R4, P0, P1 ;  /* 0x00005d00050b7a10 */ /* 0x000fe400007e2404 */
[----:B------:R-:W-:Y:S01]  /*0ab0*/  LOP3.LUT R6, R7, 0x60, R104, 0xf8, !PT ;  /* 0x0000006007067812 */ /* 0x000fe200078ef868 */
[----:B------:R-:W-:Y:S01]  /*0ac0*/  IMAD R7, R2, c[0x0][0x1b8], RZ ;  /* 0x00006e0002077a24 */ /* 0x000fe200078e02ff */
[----:B------:R-:W-:Y:S02]  /*0ad0*/  LEA R4, R14, R3, 0x4 ;  /* 0x000000030e047211 */ /* 0x000fe400078e20ff */
[----:B------:R-:W-:Y:S02]  /*0ae0*/  LEA R9, R10, R107, 0x1 ;  /* 0x0000006b0a097211 */ /* 0x000fe400078e08ff */
[----:B------:R-:W-:-:S02]  /*0af0*/  LOP3.LUT R8, R8, 0x10, R103, 0x78, !PT ;  /* 0x0000001008087812 */ /* 0x000fc400078e7867 */
[----:B------:R-:W-:Y:S02]  /*0b00*/  MOV R16, c[0x0][0x1b8] ;  /* 0x00006e0000107a02 */ /* 0x000fe40000000f00 */
[----:B------:R-:W-:Y:S02]  /*0b10*/  LOP3.LUT R6, R6, 0x10, R103, 0x78, !PT ;  /* 0x0000001006067812 */ /* 0x000fe400078e7867 */
[----:B------:R-:W-:Y:S02]  /*0b20*/  LEA R5, R14, R4, 0x4 ;  /* 0x000000040e057211 */ /* 0x000fe400078e20ff */
[----:B------:R-:W-:Y:S02]  /*0b30*/  LEA R2, P0, R3, R80, 0x1 ;  /* 0x0000005003027211 */ /* 0x000fe400078008ff */
[----:B------:R-:W-:Y:S02]  /*0b40*/  LEA R106, R9, R8, 0x8 ;  /* 0x00000008096a7211 */ /* 0x000fe400078e40ff */
[----:B------:R-:W-:-:S02]  /*0b50*/  LEA R8, R16, R7, 0x2 ;  /* 0x0000000710087211 */ /* 0x000fc400078e10ff */
[----:B------:R-:W-:Y:S02]  /*0b60*/  LEA R107, R107, R6, 0x4 ;  /* 0x000000066b6b7211 */ /* 0x000fe400078e20ff */
[----:B------:R-:W-:Y:S02]  /*0b70*/  LEA R6, R14, R5, 0x4 ;  /* 0x000000050e067211 */ /* 0x000fe400078e20ff */
[----:B------:R-:W-:Y:S02]  /*0b80*/  LEA.HI.X.SX32 R3, R3, R12, 0x1, P0 ;  /* 0x0000000c03037211 */ /* 0x000fe400000f0eff */
[----:B------:R-:W-:Y:S02]  /*0b90*/  LEA R76, P0, R4, R80, 0x1 ;  /* 0x00000050044c7211 */ /* 0x000fe400078008ff */
[----:B------:R-:W-:Y:S02]  /*0ba0*/  LEA R9, R16, R8, 0x2 ;  /* 0x0000000810097211 */ /* 0x000fe400078e10ff */
[----:B------:R-:W-:-:S02]  /*0bb0*/  LEA R78, P1, R5, R80, 0x1 ;  /* 0x00000050054e7211 */ /* 0x000fc400078208ff */
[----:B------:R-:W-:Y:S02]  /*0bc0*/  LEA R80, P2, R6, R80, 0x1 ;  /* 0x0000005006507211 */ /* 0x000fe400078408ff */
[-C--:B------:R-:W-:Y:S02]  /*0bd0*/  LEA.HI.X.SX32 R77, R4, R12.reuse, 0x1, P0 ;  /* 0x0000000c044d7211 */ /* 0x080fe400000f0eff */
[----:B------:R-:W-:Y:S02]  /*0be0*/  LEA R4, R16, R9, 0x2 ;  /* 0x0000000910047211 */ /* 0x000fe400078e10ff */
[-C--:B------:R-:W-:Y:S02]  /*0bf0*/  LEA.HI.X.SX32 R79, R5, R12.reuse, 0x1, P1 ;  /* 0x0000000c054f7211 */ /* 0x080fe400008f0eff */
[----:B------:R-:W-:Y:S02]  /*0c00*/  LEA.HI.X.SX32 R81, R6, R12, 0x1, P2 ;  /* 0x0000000c06517211 */ /* 0x000fe400010f0eff */
[----:B------:R-:W-:-:S02]  /*0c10*/  LEA R82, P0, R7, R88, 0x1 ;  /* 0x0000005807527211 */ /* 0x000fc400078008ff */
[-C--:B------:R-:W-:Y:S02]  /*0c20*/  LEA R84, P1, R8, R88.reuse, 0x1 ;  /* 0x0000005808547211 */ /* 0x080fe400078208ff */
[-C--:B------:R-:W-:Y:S02]  /*0c30*/  LEA R86, P2, R9, R88.reuse, 0x1 ;  /* 0x0000005809567211 */ /* 0x080fe400078408ff */
[----:B------:R-:W-:Y:S02]  /*0c40*/  LEA R88, P3, R4, R88, 0x1 ;  /* 0x0000005804587211 */ /* 0x000fe400078608ff */
[----:B------:R-:W-:Y:S02]  /*0c50*/  LOP3.LUT R108, R108, 0x30, R103, 0x78, !PT ;  /* 0x000000306c6c7812 */ /* 0x000fe400078e7867 */
[----:B------:R-:W-:Y:S02]  /*0c60*/  LEA.HI.X.SX32 R89, R4, R11, 0x1, P3 ;  /* 0x0000000b04597211 */ /* 0x000fe400018f0eff */
[----:B------:R-:W-:-:S02]  /*0c70*/  SHF.R.S32.HI R4, RZ, 0x6, R0 ;  /* 0x00000006ff047819 */ /* 0x000fc40000011400 */
[-C--:B------:R-:W-:Y:S02]  /*0c80*/  LEA.HI.X.SX32 R83, R7, R11.reuse, 0x1, P0 ;  /* 0x0000000b07537211 */ /* 0x080fe400000f0eff */
[----:B------:R-:W-:Y:S02]  /*0c90*/  SGXT R4, R4, 0x1 ;  /* 0x000000010404781a */ /* 0x000fe40000000200 */
[-C--:B------:R-:W-:Y:S02]  /*0ca0*/  LEA.HI.X.SX32 R85, R8, R11.reuse, 0x1, P1 ;  /* 0x0000000b08557211 */ /* 0x080fe400008f0eff */
[----:B------:R-:W-:Y:S02]  /*0cb0*/  LOP3.LUT R4, R4, 0x90, RZ, 0xc0, !PT ;  /* 0x0000009004047812 */ /* 0x000fe400078ec0ff */
[----:B------:R-:W-:Y:S02]  /*0cc0*/  LEA.HI.X.SX32 R87, R9, R11, 0x1, P2 ;  /* 0x0000000b09577211 */ /* 0x000fe400010f0eff */
[----:B------:R-:W-:-:S02]  /*0cd0*/  MOV R121, 0xff800000 ;  /* 0xff80000000797802 */ /* 0x000fc40000000f00 */
[----:B------:R-:W-:Y:S02]  /*0ce0*/  MOV R115, 0x3f800000 ;  /* 0x3f80000000737802 */ /* 0x000fe40000000f00 */
[----:B------:R-:W-:Y:S02]  /*0cf0*/  MOV R109, RZ ;  /* 0x000000ff006d7202 */ /* 0x000fe40000000f00 */
[----:B------:R-:W-:Y:S02]  /*0d00*/  MOV R101, RZ ;  /* 0x000000ff00657202 */ /* 0x000fe40000000f00 */
[----:B------:R-:W-:Y:S02]  /*0d10*/  MOV R133, RZ ;  /* 0x000000ff00857202 */ /* 0x000fe40000000f00 */
[----:B------:R-:W-:Y:S02]  /*0d20*/  MOV R114, 0x3f800000 ;  /* 0x3f80000000727802 */ /* 0x000fe40000000f00 */
[----:B------:R-:W-:-:S02]  /*0d30*/  MOV R113, 0x3f800000 ;  /* 0x3f80000000717802 */ /* 0x000fc40000000f00 */
[----:B------:R-:W-:Y:S02]  /*0d40*/  MOV R112, 0x3f800000 ;  /* 0x3f80000000707802 */ /* 0x000fe40000000f00 */
[----:B------:R-:W-:Y:S02]  /*0d50*/  MOV R122, 0xff800000 ;  /* 0xff800000007a7802 */ /* 0x000fe40000000f00 */
[----:B------:R-:W-:Y:S02]  /*0d60*/  MOV R75, 0xff800000 ;  /* 0xff800000004b7802 */ /* 0x000fe40000000f00 */
[----:B------:R-:W-:Y:S02]  /*0d70*/  MOV R74, 0xff800000 ;  /* 0xff800000004a7802 */ /* 0x000fe40000000f00 */
[----:B------:R-:W-:Y:S02]  /*0d80*/  LOP3.LUT R110, R4, 0x17e, R103, 0x78, !PT ;  /* 0x0000017e046e7812 */ /* 0x000fe400078e7867 */
[----:B------:R-:W-:-:S02]  /*0d90*/  LOP3.LUT R111, R105, 0x40, RZ, 0x3c, !PT ;  /* 0x00000040696f7812 */ /* 0x000fc400078e3cff */
[----:B------:R-:W-:Y:S02]  /*0da0*/  LOP3.LUT R100, R108, 0x40, RZ, 0x3c, !PT ;  /* 0x000000406c647812 */ /* 0x000fe400078e3cff */
.L_x_1:
[----:B------:R-:W-:-:S04]  /*0db0*/  IMAD.WIDE R10, R109, 0x2, R80 ;  /* 0x000000026d0a7825 */ /* 0x000fc800078e0250 */
[C---:B------:R-:W-:Y:S02]  /*0dc0*/  IMAD.WIDE R4, R109.reuse, 0x2, R2 ;  /* 0x000000026d047825 */ /* 0x040fe400078e0202 */
[----:B------:R-:W2:Y:S02]  /*0dd0*/  LDG.E.U16 R11, [R10.64] ;  /* 0x000000040a0b7981 */ /* 0x000ea4000c1e1500 */
[C---:B------:R-:W-:Y:S02]  /*0de0*/  IMAD.WIDE R6, R109.reuse, 0x2, R76 ;  /* 0x000000026d067825 */ /* 0x040fe400078e024c */
[----:B------:R0:W3:Y:S02]  /*0df0*/  LDG.E.U16 R15, [R4.64] ;  /* 0x00000004040f7981 */ /* 0x0000e4000c1e1500 */
[----:B------:R-:W-:Y:S02]  /*0e00*/  IMAD.WIDE R8, R109, 0x2, R78 ;  /* 0x000000026d087825 */ /* 0x000fe400078e024e */
[----:B------:R1:W4:Y:S04]  /*0e10*/  LDG.E.U16 R17, [R6.64] ;  /* 0x0000000406117981 */ /* 0x000328000c1e1500 */
[----:B------:R5:W4:Y:S04]  /*0e20*/  LDG.E.U16 R21, [R8.64] ;  /* 0x0000000408157981 */ /* 0x000b28000c1e1500 */
[----:B------:R-:W-:Y:S01]  /*0e30*/  BAR.SYNC.DEFER_BLOCKING 0x0 ;  /* 0x0000000000007b1d */ /* 0x000fe20000010000 */
[----:B------:R-:W-:-:S04]  /*0e40*/  IMAD.WIDE R12, R101, 0x2, R82 ;  /* 0x00000002650c7825 */ /* 0x000fc800078e0252 */
[----:B-1----:R-:W-:-:S04]  /*0e50*/  IMAD.WIDE R6, R101, 0x2, R86 ;  /* 0x0000000265067825 */ /* 0x002fc800078e0256 */
[----:B0-----:R-:W-:-:S04]  /*0e60*/  IMAD.WIDE R4, R101, 0x2, R84 ;  /* 0x0000000265047825 */ /* 0x001fc800078e0254 */
[----:B-----5:R-:W-:Y:S01]  /*0e70*/  IMAD.WIDE R8, R101, 0x2, R88 ;  /* 0x0000000265087825 */ /* 0x020fe200078e0258 */
[----:B--2---:R-:W-:Y:S04]  /*0e80*/  STS.U16 [R110+0x2600], R11 ;  /* 0x0026000b6e007388 */ /* 0x004fe80000000400 */
[----:B---3--:R-:W-:Y:S04]  /*0e90*/  STS.U16 [R110+0x2000], R15 ;  /* 0x0020000f6e007388 */ /* 0x008fe80000000400 */
[----:B----4-:R-:W-:Y:S04]  /*0ea0*/  STS.U16 [R110+0x2200], R17 ;  /* 0x002200116e007388 */ /* 0x010fe80000000400 */
[----:B------:R-:W-:Y:S04]  /*0eb0*/  STS.U16 [R110+0x2400], R21 ;  /* 0x002400156e007388 */ /* 0x000fe80000000400 */
[----:B------:R-:W-:Y:S06]  /*0ec0*/  BAR.SYNC.DEFER_BLOCKING 0x0 ;  /* 0x0000000000007b1d */ /* 0x000fec0000010000 */
[----:B------:R0:W2:Y:S04]  /*0ed0*/  LDG.E.U16 R118, [R12.64] ;  /* 0x000000040c767981 */ /* 0x0000a8000c1e1500 */
[----:B------:R-:W-:Y:S04]  /*0ee0*/  LDSM.16.MT88.4 R16, [R106] ;  /* 0x000000006a10783b */ /* 0x000fe80000004200 */
[----:B------:R-:W1:Y:S04]  /*0ef0*/  LDSM.16.M88.4 R96, [R107+0x2000] ;  /* 0x002000006b60783b */ /* 0x000e680000000200 */
[----:B------:R-:W3:Y:S04]  /*0f00*/  LDSM.16.M88.4 R24, [R107+0x2200] ;  /* 0x002200006b18783b */ /* 0x000ee80000000200 */
[----:B------:R4:W5:Y:S04]  /*0f10*/  LDG.E.U16 R128, [R6.64] ;  /* 0x0000000406807981 */ /* 0x000968000c1e1500 */
[----:B------:R0:W5:Y:S04]  /*0f20*/  LDG.E.U16 R120, [R4.64] ;  /* 0x0000000404787981 */ /* 0x000168000c1e1500 */
[----:B------:R-:W0:Y:S04]  /*0f30*/  LDSM.16.M88.4 R32, [R107+0x2400] ;  /* 0x002400006b20783b */ /* 0x000e280000000200 */
[----:B------:R-:W0:Y:S04]  /*0f40*/  LDSM.16.M88.4 R40, [R107+0x2600] ;  /* 0x002600006b28783b */ /* 0x000e280000000200 */
[----:B------:R0:W5:Y:S04]  /*0f50*/  LDG.E.U16 R130, [R8.64] ;  /* 0x0000000408827981 */ /* 0x000168000c1e1500 */
[----:B------:R-:W-:Y:S04]  /*0f60*/  LDSM.16.MT88.4 R124, [R106+0x100] ;  /* 0x000100006a7c783b */ /* 0x000fe80000004200 */
[----:B------:R-:W-:Y:S01]  /*0f70*/  BAR.SYNC.DEFER_BLOCKING 0x0 ;  /* 0x0000000000007b1d */ /* 0x000fe20000010000 */
[C---:B-1----:R-:W-:Y:S08]  /*0f80*/  HMMA.16816.F32.BF16 R20, R16.reuse, R96, RZ ;  /* 0x000000601014723c */ /* 0x042ff000000418ff */
[C---:B------:R-:W-:Y:S08]  /*0f90*/  HMMA.16816.F32.BF16 R92, R16.reuse, R98, RZ ;  /* 0x00000062105c723c */ /* 0x040ff000000418ff */
[C---:B---3--:R-:W-:Y:S08]  /*0fa0*/  HMMA.16816.F32.BF16 R64, R16.reuse, R24, RZ ;  /* 0x000000181040723c */ /* 0x048ff000000418ff */
[----:B------:R-:W-:Y:S01]  /*0fb0*/  HMMA.16816.F32.BF16 R68, R16, R26, RZ ;  /* 0x0000001a1044723c */ /* 0x000fe200000418ff */
[----:B0-----:R-:W-:-:S02]  /*0fc0*/  FMUL R4, R20, c[0x0][0x188] ;  /* 0x0000620014047a20 */ /* 0x001fc40000400000 */
[----:B------:R-:W-:Y:S02]  /*0fd0*/  FMUL R5, R21, c[0x0][0x188] ;  /* 0x0000620015057a20 */ /* 0x000fe40000400000 */
[----:B----4-:R-:W-:Y:S02]  /*0fe0*/  FMUL R6, R22, c[0x0][0x188] ;  /* 0x0000620016067a20 */ /* 0x010fe40000400000 */
[----:B------:R-:W-:Y:S01]  /*0ff0*/  FMUL R7, R23, c[0x0][0x188] ;  /* 0x0000620017077a20 */ /* 0x000fe20000400000 */
[----:B------:R-:W-:Y:S01]  /*1000*/  FMNMX R11, R4, R5, !PT ;  /* 0x00000005040b7209 */ /* 0x000fe20007800000 */
[----:B------:R-:W-:Y:S02]  /*1010*/  FMUL R8, R92, c[0x0][0x188] ;  /* 0x000062005c087a20 */ /* 0x000fe40000400000 */
[----:B------:R-:W-:Y:S01]  /*1020*/  FMUL R10, R94, c[0x0][0x188] ;  /* 0x000062005e0a7a20 */ /* 0x000fe20000400000 */
[----:B------:R-:W-:Y:S02]  /*1030*/  FMNMX R13, R6, R7, !PT ;  /* 0x00000007060d7209 */ /* 0x000fe40007800000 */
[----:B------:R-:W-:Y:S01]  /*1040*/  HMMA.16816.F32.BF16 R4, R16, R32, RZ ;  /* 0x000000201004723c */ /* 0x000fe200000418ff */
[----:B------:R-:W-:Y:S01]  /*1050*/  FMUL R9, R93, c[0x0][0x188] ;  /* 0x000062005d097a20 */ /* 0x000fe20000400000 */
[----:B------:R-:W-:-:S02]  /*1060*/  FMNMX R8, R8, R11, !PT ;  /* 0x0000000b08087209 */ /* 0x000fc40007800000 */
[----:B------:R-:W-:Y:S01]  /*1070*/  FMNMX R15, R10, R13, !PT ;  /* 0x0000000d0a0f7209 */ /* 0x000fe20007800000 */
[----:B------:R-:W-:Y:S01]  /*1080*/  FMUL R13, R64, c[0x0][0x188] ;  /* 0x00006200400d7a20 */ /* 0x000fe20000400000 */
[----:B------:R-:W-:Y:S01]  /*1090*/  FMNMX R28, R9, R8, !PT ;  /* 0x00000008091c7209 */ /* 0x000fe20007800000 */
[----:B------:R-:W-:Y:S01]  /*10a0*/  FMUL R12, R95, c[0x0][0x188] ;  /* 0x000062005f0c7a20 */ /* 0x000fe20000400000 */
[----:B------:R-:W-:Y:S01]  /*10b0*/  HMMA.16816.F32.BF16 R8, R16, R34, RZ ;  /* 0x000000221008723c */ /* 0x000fe200000418ff */
[----:B------:R-:W-:Y:S01]  /*10c0*/  FMUL R14, R66, c[0x0][0x188] ;  /* 0x00006200420e7a20 */ /* 0x000fe20000400000 */
[----:B------:R-:W-:Y:S01]  /*10d0*/  FMNMX R31, R13, R28, !PT ;  /* 0x0000001c0d1f7209 */ /* 0x000fe20007800000 */
[----:B------:R-:W-:Y:S01]  /*10e0*/  FMUL R28, R65, c[0x0][0x188] ;  /* 0x00006200411c7a20 */ /* 0x000fe20000400000 */
[----:B------:R-:W-:Y:S01]  /*10f0*/  FMNMX R15, R12, R15, !PT ;  /* 0x0000000f0c0f7209 */ /* 0x000fe20007800000 */
[----:B------:R-:W-:Y:S02]  /*1100*/  FMUL R29, R67, c[0x0][0x188] ;  /* 0x00006200431d7a20 */ /* 0x000fe40000400000 */
[----:B------:R-:W-:Y:S01]  /*1110*/  FMUL R30, R68, c[0x0][0x188] ;  /* 0x00006200441e7a20 */ /* 0x000fe20000400000 */
[----:B------:R-:W-:-:S02]  /*1120*/  FMNMX R36, R14, R15, !PT ;  /* 0x0000000f0e247209 */ /* 0x000fc40007800000 */
[----:B------:R-:W-:Y:S01]  /*1130*/  FMNMX R31, R28, R31, !PT ;  /* 0x0000001f1c1f7209 */ /* 0x000fe20007800000 */
[----:B------:R-:W-:Y:S01]  /*1140*/  HMMA.16816.F32.BF16 R12, R16, R40, RZ ;  /* 0x00000028100c723c */ /* 0x000fe200000418ff */
[----:B------:R-:W-:Y:S01]  /*1150*/  FMUL R28, R69, c[0x0][0x188] ;  /* 0x00006200451c7a20 */ /* 0x000fe20000400000 */
[----:B------:R-:W-:Y:S01]  /*1160*/  FMNMX R36, R29, R36, !PT ;  /* 0x000000241d247209 */ /* 0x000fe20007800000 */
[----:B------:R-:W-:Y:S01]  /*1170*/  FMUL R29, R70, c[0x0][0x188] ;  /* 0x00006200461d7a20 */ /* 0x000fe20000400000 */
[----:B------:R-:W-:Y:S01]  /*1180*/  FMNMX R31, R30, R31, !PT ;  /* 0x0000001f1e1f7209 */ /* 0x000fe20007800000 */
[----:B------:R-:W-:-:S03]  /*1190*/  FMUL R30, R4, c[0x0][0x188] ;  /* 0x00006200041e7a20 */ /* 0x000fc60000400000 */
[----:B------:R-:W-:Y:S01]  /*11a0*/  FMNMX R31, R28, R31, !PT ;  /* 0x0000001f1c1f7209 */ /* 0x000fe20007800000 */
[----:B------:R-:W-:Y:S01]  /*11b0*/  HMMA.16816.F32.BF16 R16, R16, R42, RZ ;  /* 0x0000002a1010723c */ /* 0x000fe200000418ff */
[----:B------:R-:W-:Y:S01]  /*11c0*/  FMUL R28, R71, c[0x0][0x188] ;  /* 0x00006200471c7a20 */ /* 0x000fe20000400000 */
[----:B------:R-:W-:Y:S01]  /*11d0*/  FMNMX R37, R29, R36, !PT ;  /* 0x000000241d257209 */ /* 0x000fe20007800000 */
        /* <DEDUP_REMOVED lines=24> */
[----:B------:R-:W-:-:S03]  /*1360*/  FMUL R29, R17, c[0x0][0x188] ;  /* 0x00006200111d7a20 */ /* 0x000fc60000400000 */
[----:B------:R-:W-:Y:S02]  /*1370*/  FMNMX R36, R31, R36, !PT ;  /* 0x000000241f247209 */ /* 0x000fe40007800000 */
[----:B------:R-:W-:Y:S01]  /*1380*/  FMNMX R37, R28, R37, !PT ;  /* 0x000000251c257209 */ /* 0x000fe20007800000 */
[----:B------:R-:W-:Y:S01]  /*1390*/  FMUL R28, R18, c[0x0][0x188] ;  /* 0x00006200121c7a20 */ /* 0x000fe20000400000 */
[----:B------:R-:W-:Y:S01]  /*13a0*/  FMNMX R36, R29, R36, !PT ;  /* 0x000000241d247209 */ /* 0x000fe20007800000 */
[----:B------:R-:W-:-:S03]  /*13b0*/  FMUL R29, R19, c[0x0][0x188] ;  /* 0x00006200131d7a20 */ /* 0x000fc60000400000 */
[----:B------:R-:W-:Y:S01]  /*13c0*/  FMNMX R28, R28, R37, !PT ;  /* 0x000000251c1c7209 */ /* 0x000fe20007800000 */
[----:B------:R-:W0:Y:S03]  /*13d0*/  SHFL.BFLY PT, R31, R36, 0x2, 0x1f ;  /* 0x0c401f00241f7f89 */ /* 0x000e2600000e0000 */
[----:B------:R-:W-:-:S05]  /*13e0*/  FMNMX R28, R29, R28, !PT ;  /* 0x0000001c1d1c7209 */ /* 0x000fca0007800000 */
[----:B------:R-:W1:Y:S01]  /*13f0*/  SHFL.BFLY PT, R29, R28, 0x2, 0x1f ;  /* 0x0c401f001c1d7f89 */ /* 0x000e6200000e0000 */
[----:B0-----:R-:W-:-:S05]  /*1400*/  FMNMX R31, R36, R31, !PT ;  /* 0x0000001f241f7209 */ /* 0x001fca0007800000 */
[----:B------:R-:W0:Y:S01]  /*1410*/  SHFL.BFLY PT, R30, R31, 0x1, 0x1f ;  /* 0x0c201f001f1e7f89 */ /* 0x000e2200000e0000 */
[----:B-1----:R-:W-:-:S05]  /*1420*/  FMNMX R29, R28, R29, !PT ;  /* 0x0000001d1c1d7209 */ /* 0x002fca0007800000 */
[----:B------:R-:W1:Y:S01]  /*1430*/  SHFL.BFLY PT, R38, R29, 0x1, 0x1f ;  /* 0x0c201f001d267f89 */ /* 0x000e6200000e0000 */
[C---:B------:R-:W-:Y:S08]  /*1440*/  HMMA.16816.F32.BF16 R48, R124.reuse, R96, RZ ;  /* 0x000000607c30723c */ /* 0x040ff000000418ff */
[----:B------:R-:W-:Y:S01]  /*1450*/  HMMA.16816.F32.BF16 R96, R124, R98, RZ ;  /* 0x000000627c60723c */ /* 0x000fe200000418ff */
[----:B0-----:R-:W-:-:S04]  /*1460*/  FMNMX R30, R31, R30, !PT ;  /* 0x0000001e1f1e7209 */ /* 0x001fc80007800000 */
[----:B------:R-:W-:Y:S02]  /*1470*/  FMNMX R116, R30, R121, !PT ;  /* 0x000000791e747209 */ /* 0x000fe40007800000 */
[----:B-1----:R-:W-:-:S03]  /*1480*/  FMNMX R117, R29, R38, !PT ;  /* 0x000000261d757209 */ /* 0x002fc60007800000 */
[--C-:B------:R-:W-:Y:S02]  /*1490*/  FFMA R20, R20, c[0x0][0x188], -R116.reuse ;  /* 0x0000620014147a23 */ /* 0x100fe40000000874 */
[----:B------:R-:W-:Y:S01]  /*14a0*/  FFMA R21, R21, c[0x0][0x188], -R116 ;  /* 0x0000620015157a23 */ /* 0x000fe20000000874 */
[----:B------:R-:W-:Y:S01]  /*14b0*/  FMNMX R117, R117, R122, !PT ;  /* 0x0000007a75757209 */ /* 0x000fe20007800000 */
[----:B------:R-:W-:Y:S02]  /*14c0*/  FMUL R20, R20, 1.4426950216293334961 ;  /* 0x3fb8aa3b14147820 */ /* 0x000fe40000400000 */
[----:B------:R-:W-:Y:S02]  /*14d0*/  FMUL R21, R21, 1.4426950216293334961 ;  /* 0x3fb8aa3b15157820 */ /* 0x000fe40000400000 */
[--C-:B------:R-:W-:Y:S02]  /*14e0*/  FFMA R22, R22, c[0x0][0x188], -R117.reuse ;  /* 0x0000620016167a23 */ /* 0x100fe40000000875 */
[----:B------:R-:W-:Y:S01]  /*14f0*/  FFMA R23, R23, c[0x0][0x188], -R117 ;  /* 0x0000620017177a23 */ /* 0x000fe20000000875 */
[----:B------:R-:W-:Y:S01]  /*1500*/  MUFU.EX2 R72, R20 ;  /* 0x0000001400487308 */ /* 0x000fe20000000800 */
[----:B------:R-:W-:-:S02]  /*1510*/  FMUL R28, R22, 1.4426950216293334961 ;  /* 0x3fb8aa3b161c7820 */ /* 0x000fc40000400000 */
[----:B------:R-:W-:-:S05]  /*1520*/  FMUL R36, R23, 1.4426950216293334961 ;  /* 0x3fb8aa3b17247820 */ /* 0x000fca0000400000 */
[----:B------:R0:W1:Y:S01]  /*1530*/  MUFU.EX2 R29, R21 ;  /* 0x00000015001d7308 */ /* 0x0000620000000800 */
[----:B------:R-:W-:Y:S01]  /*1540*/  FMUL R119, R49, c[0x0][0x188] ;  /* 0x0000620031777a20 */ /* 0x000fe20000400000 */
[C---:B0-----:R-:W-:Y:S08]  /*1550*/  HMMA.16816.F32.BF16 R20, R124.reuse, R24, RZ ;  /* 0x000000187c14723c */ /* 0x041ff000000418ff */
[----:B------:R-:W-:Y:S01]  /*1560*/  HMMA.16816.F32.BF16 R24, R124, R26, RZ ;  /* 0x0000001a7c18723c */ /* 0x000fe200000418ff */
[----:B-1----:R-:W-:Y:S01]  /*1570*/  FADD R132, R72, R29 ;  /* 0x0000001d48847221 */ /* 0x002fe20000000000 */
[----:B------:R0:W-:Y:S01]  /*1580*/  MUFU.EX2 R73, R28 ;  /* 0x0000001c00497308 */ /* 0x0001e20000000800 */
[----:B------:R-:W-:-:S05]  /*1590*/  F2FP.BF16.PACK_AB R72, R29, R72 ;  /* 0x000000481d48723e */ /* 0x000fca00000010ff */
[----:B0-----:R-:W-:Y:S02]  /*15a0*/  HMMA.16816.F32.BF16 R28, R124, R32, RZ ;  /* 0x000000207c1c723c */ /* 0x001fe400000418ff */
[----:B------:R-:W0:Y:S01]  /*15b0*/  MUFU.EX2 R36, R36 ;  /* 0x0000002400247308 */ /* 0x000e220000000800 */
[----:B--2---:R1:W-:Y:S02]  /*15c0*/  STS.U16 [R105+0x2000], R118 ;  /* 0x0020007669007388 */ /* 0x0043e40000000400 */
[----:B-1----:R-:W-:-:S05]  /*15d0*/  FMUL R118, R48, c[0x0][0x188] ;  /* 0x0000620030767a20 */ /* 0x002fca0000400000 */
[----:B------:R-:W-:Y:S01]  /*15e0*/  FMNMX R119, R118, R119, !PT ;  /* 0x0000007776777209 */ /* 0x000fe20007800000 */
[----:B------:R-:W-:-:S05]  /*15f0*/  FMUL R118, R96, c[0x0][0x188] ;  /* 0x0000620060767a20 */ /* 0x000fca0000400000 */
[----:B------:R-:W-:Y:S01]  /*1600*/  FMNMX R119, R118, R119, !PT ;  /* 0x0000007776777209 */ /* 0x000fe20007800000 */
[----:B------:R-:W-:-:S05]  /*1610*/  FMUL R118, R97, c[0x0][0x188] ;  /* 0x0000620061767a20 */ /* 0x000fca0000400000 */
[----:B------:R-:W-:Y:S01]  /*1620*/  FMNMX R119, R118, R119, !PT ;  /* 0x0000007776777209 */ /* 0x000fe20007800000 */
[----:B------:R-:W-:-:S05]  /*1630*/  FMUL R118, R20, c[0x0][0x188] ;  /* 0x0000620014767a20 */ /* 0x000fca0000400000 */
[----:B------:R-:W-:Y:S01]  /*1640*/  FMNMX R119, R118, R119, !PT ;  /* 0x0000007776777209 */ /* 0x000fe20007800000 */
[----:B------:R-:W-:Y:S01]  /*1650*/  FMUL R118, R21, c[0x0][0x188] ;  /* 0x0000620015767a20 */ /* 0x000fe20000400000 */
[----:B------:R-:W-:Y:S04]  /*1660*/  HMMA.16816.F32.BF16 R32, R124, R34, RZ ;  /* 0x000000227c20723c */ /* 0x000fe800000418ff */
[----:B------:R-:W-:Y:S01]  /*1670*/  FMNMX R119, R118, R119, !PT ;  /* 0x0000007776777209 */ /* 0x000fe20007800000 */
[----:B------:R-:W-:-:S05]  /*1680*/  FMUL R118, R24, c[0x0][0x188] ;  /* 0x0000620018767a20 */ /* 0x000fca0000400000 */
[----:B------:R-:W-:Y:S01]  /*1690*/  FMNMX R119, R118, R119, !PT ;  /* 0x0000007776777209 */ /* 0x000fe20007800000 */
[----:B------:R-:W-:Y:S02]  /*16a0*/  FMUL R118, R25, c[0x0][0x188] ;  /* 0x0000620019767a20 */ /* 0x000fe40000400000 */
[----:B0-----:R-:W-:Y:S01]  /*16b0*/  FADD R131, R73, R36 ;  /* 0x0000002449837221 */ /* 0x001fe20000000000 */
[----:B------:R-:W-:Y:S02]  /*16c0*/  F2FP.BF16.PACK_AB R73, R36, R73 ;  /* 0x000000492449723e */ /* 0x000fe400000010ff */
[----:B------:R-:W-:Y:S01]  /*16d0*/  FMNMX R119, R118, R119, !PT ;  /* 0x0000007776777209 */ /* 0x000fe20007800000 */
[----:B------:R-:W-:Y:S01]  /*16e0*/  HMMA.16816.F32.BF16 R36, R124, R40, RZ ;  /* 0x000000287c24723c */ /* 0x000fe200000418ff */
[----:B------:R-:W-:-:S05]  /*16f0*/  FMUL R118, R28, c[0x0][0x188] ;  /* 0x000062001c767a20 */ /* 0x000fca0000400000 */
[----:B------:R-:W-:Y:S01]  /*1700*/  FMNMX R119, R118, R119, !PT ;  /* 0x0000007776777209 */ /* 0x000fe20007800000 */
[----:B------:R-:W-:Y:S01]  /*1710*/  FMUL R118, R29, c[0x0][0x188] ;  /* 0x000062001d767a20 */ /* 0x000fe20000400000 */
[----:B------:R-:W-:Y:S04]  /*1720*/  HMMA.16816.F32.BF16 R40, R124, R42, RZ ;  /* 0x0000002a7c28723c */ /* 0x000fe800000418ff */
[----:B------:R-:W-:Y:S01]  /*1730*/  FMNMX R119, R118, R119, !PT ;  /* 0x0000007776777209 */ /* 0x000fe20007800000 */
[----:B------:R-:W-:-:S05]  /*1740*/  FMUL R118, R32, c[0x0][0x188] ;  /* 0x0000620020767a20 */ /* 0x000fca0000400000 */
        /* <DEDUP_REMOVED lines=10> */
[----:B------:R-:W-:-:S05]  /*17f0*/  FMNMX R119, R118, R119, !PT ;  /* 0x0000007776777209 */ /* 0x000fca0007800000 */
[----:B------:R-:W0:Y:S04]  /*1800*/  SHFL.BFLY PT, R118, R119, 0x2, 0x1f ;  /* 0x0c401f0077767f89 */ /* 0x000e2800000e0000 */
[----:B-----5:R-:W-:Y:S04]  /*1810*/  STS.U16 [R105+0x2400], R128 ;  /* 0x0024008069007388 */ /* 0x020fe80000000400 */
[----:B------:R0:W-:Y:S02]  /*1820*/  STS.U16 [R111+0x2200], R120 ;  /* 0x002200786f007388 */ /* 0x0001e40000000400 */
[----:B0-----:R-:W-:-:S05]  /*1830*/  FMNMX R120, R119, R118, !PT ;  /* 0x0000007677787209 */ /* 0x001fca0007800000 */
[----:B------:R-:W0:Y:S02]  /*1840*/  SHFL.BFLY PT, R123, R120, 0x1, 0x1f ;  /* 0x0c201f00787b7f89 */ /* 0x000e2400000e0000 */
[----:B0-----:R-:W-:-:S04]  /*1850*/  FMNMX R118, R120, R123, !PT ;  /* 0x0000007b78767209 */ /* 0x001fc80007800000 */
[----:B------:R-:W-:-:S05]  /*1860*/  FMNMX R118, R118, R75, !PT ;  /* 0x0000004b76767209 */ /* 0x000fca0007800000 */
[--C-:B------:R-:W-:Y:S02]  /*1870*/  FFMA R48, R48, c[0x0][0x188], -R118.reuse ;  /* 0x0000620030307a23 */ /* 0x100fe40000000876 */
[----:B------:R-:W-:Y:S02]  /*1880*/  FFMA R49, R49, c[0x0][0x188], -R118 ;  /* 0x0000620031317a23 */ /* 0x000fe40000000876 */
[----:B------:R-:W-:Y:S02]  /*1890*/  FMUL R123, R48, 1.4426950216293334961 ;  /* 0x3fb8aa3b307b7820 */ /* 0x000fe40000400000 */
[----:B------:R-:W-:Y:S02]  /*18a0*/  FMUL R124, R49, 1.4426950216293334961 ;  /* 0x3fb8aa3b317c7820 */ /* 0x000fe40000400000 */
[----:B------:R-:W-:Y:S08]  /*18b0*/  MUFU.EX2 R48, R123 ;  /* 0x0000007b00307308 */ /* 0x000ff00000000800 */
[----:B------:R-:W0:Y:S01]  /*18c0*/  MUFU.EX2 R49, R124 ;  /* 0x0000007c00317308 */ /* 0x000e220000000800 */
[----:B------:R-:W-:-:S02]  /*18d0*/  FMUL R120, R51, c[0x0][0x188] ;  /* 0x0000620033787a20 */ /* 0x000fc40000400000 */
[----:B0-----:R-:W-:Y:S01]  /*18e0*/  FADD R135, R48, R49 ;  /* 0x0000003130877221 */ /* 0x001fe20000000000 */
[----:B------:R-:W-:Y:S01]  /*18f0*/  F2FP.BF16.PACK_AB R48, R49, R48 ;  /* 0x000000303130723e */ /* 0x000fe200000010ff */
        /* <DEDUP_REMOVED lines=30> */
[----:B------:R-:W0:Y:S02]  /*1ae0*/  SHFL.BFLY PT, R120, R49, 0x2, 0x1f ;  /* 0x0c401f0031787f89 */ /* 0x000e2400000e0000 */
[----:B0-----:R-:W-:-:S05]  /*1af0*/  FMNMX R120, R49, R120, !PT ;  /* 0x0000007831787209 */ /* 0x001fca0007800000 */
[----:B------:R-:W0:Y:S02]  /*1b00*/  SHFL.BFLY PT, R119, R120, 0x1, 0x1f ;  /* 0x0c201f0078777f89 */ /* 0x000e2400000e0000 */
[----:B0-----:R-:W-:-:S04]  /*1b10*/  FMNMX R119, R120, R119, !PT ;  /* 0x0000007778777209 */ /* 0x001fc80007800000 */
[----:B------:R-:W-:-:S05]  /*1b20*/  FMNMX R119, R119, R74, !PT ;  /* 0x0000004a77777209 */ /* 0x000fca0007800000 */
[--C-:B------:R-:W-:Y:S02]  /*1b30*/  FFMA R50, R50, c[0x0][0x188], -R119.reuse ;  /* 0x0000620032327a23 */ /* 0x100fe40000000877 */
[----:B------:R-:W-:Y:S02]  /*1b40*/  FFMA R51, R51, c[0x0][0x188], -R119 ;  /* 0x0000620033337a23 */ /* 0x000fe40000000877 */
[----:B------:R-:W-:Y:S02]  /*1b50*/  FMUL R50, R50, 1.4426950216293334961 ;  /* 0x3fb8aa3b32327820 */ /* 0x000fe40000400000 */
[----:B------:R-:W-:-:S04]  /*1b60*/  FMUL R51, R51, 1.4426950216293334961 ;  /* 0x3fb8aa3b33337820 */ /* 0x000fc80000400000 */
[----:B------:R-:W-:Y:S08]  /*1b70*/  MUFU.EX2 R50, R50 ;  /* 0x0000003200327308 */ /* 0x000ff00000000800 */
[----:B------:R-:W0:Y:S01]  /*1b80*/  MUFU.EX2 R51, R51 ;  /* 0x0000003300337308 */ /* 0x000e220000000800 */
[----:B------:R-:W-:Y:S02]  /*1b90*/  FADD R120, -R116, R121 ;  /* 0x0000007974787221 */ /* 0x000fe40000000100 */
[----:B------:R-:W-:Y:S01]  /*1ba0*/  FFMA R96, R96, c[0x0][0x188], -R118 ;  /* 0x0000620060607a23 */ /* 0x000fe20000000876 */
[----:B------:R1:W-:Y:S01]  /*1bb0*/  STS.U16 [R111+0x2600], R130 ;  /* 0x002600826f007388 */ /* 0x0003e20000000400 */
[----:B------:R-:W-:-:S02]  /*1bc0*/  FFMA R92, R92, c[0x0][0x188], -R116 ;  /* 0x000062005c5c7a23 */ /* 0x000fc40000000874 */
[----:B------:R-:W-:Y:S02]  /*1bd0*/  FFMA R93, R93, c[0x0][0x188], -R116 ;  /* 0x000062005d5d7a23 */ /* 0x000fe40000000874 */
[--C-:B------:R-:W-:Y:S02]  /*1be0*/  FFMA R94, R94, c[0x0][0x188], -R117.reuse ;  /* 0x000062005e5e7a23 */ /* 0x100fe40000000875 */
[----:B------:R-:W-:Y:S02]  /*1bf0*/  FFMA R95, R95, c[0x0][0x188], -R117 ;  /* 0x000062005f5f7a23 */ /* 0x000fe40000000875 */
[----:B------:R-:W-:Y:S02]  /*1c00*/  FFMA R97, R97, c[0x0][0x188], -R118 ;  /* 0x0000620061617a23 */ /* 0x000fe40000000876 */
[----:B0-----:R-:W-:Y:S01]  /*1c10*/  FADD R124, R50, R51 ;  /* 0x00000033327c7221 */ /* 0x001fe20000000000 */
[----:B------:R-:W-:Y:S01]  /*1c20*/  F2FP.BF16.PACK_AB R49, R51, R50 ;  /* 0x000000323331723e */ /* 0x000fe200000010ff */
[----:B------:R-:W-:-:S02]  /*1c30*/  FADD R51, -R117, R122 ;  /* 0x0000007a75337221 */ /* 0x000fc40000000100 */
[----:B------:R-:W-:Y:S02]  /*1c40*/  FMUL R120, R120, 1.4426950216293334961 ;  /* 0x3fb8aa3b78787820 */ /* 0x000fe40000400000 */
[----:B------:R-:W-:Y:S02]  /*1c50*/  FMUL R121, R51, 1.4426950216293334961 ;  /* 0x3fb8aa3b33797820 */ /* 0x000fe40000400000 */
[----:B------:R-:W-:Y:S02]  /*1c60*/  FMUL R96, R96, 1.4426950216293334961 ;  /* 0x3fb8aa3b60607820 */ /* 0x000fe40000400000 */
[----:B------:R-:W-:Y:S02]  /*1c70*/  FMUL R92, R92, 1.4426950216293334961 ;  /* 0x3fb8aa3b5c5c7820 */ /* 0x000fe40000400000 */
[----:B------:R-:W-:Y:S02]  /*1c80*/  FMUL R93, R93, 1.4426950216293334961 ;  /* 0x3fb8aa3b5d5d7820 */ /* 0x000fe40000400000 */
[----:B------:R-:W-:-:S02]  /*1c90*/  FMUL R94, R94, 1.4426950216293334961 ;  /* 0x3fb8aa3b5e5e7820 */ /* 0x000fc40000400000 */
[----:B------:R-:W-:Y:S02]  /*1ca0*/  FMUL R95, R95, 1.4426950216293334961 ;  /* 0x3fb8aa3b5f5f7820 */ /* 0x000fe40000400000 */
[----:B------:R-:W-:Y:S01]  /*1cb0*/  FMUL R97, R97, 1.4426950216293334961 ;  /* 0x3fb8aa3b61617820 */ /* 0x000fe20000400000 */
[----:B-1----:R-:W-:Y:S08]  /*1cc0*/  MUFU.EX2 R130, R92 ;  /* 0x0000005c00827308 */ /* 0x002ff00000000800 */
[----:B------:R-:W-:Y:S08]  /*1cd0*/  MUFU.EX2 R125, R93 ;  /* 0x0000005d007d7308 */ /* 0x000ff00000000800 */
[----:B------:R-:W-:Y:S08]  /*1ce0*/  MUFU.EX2 R50, R94 ;  /* 0x0000005e00327308 */ /* 0x000ff00000000800 */
[----:B------:R-:W0:Y:S08]  /*1cf0*/  MUFU.EX2 R126, R95 ;  /* 0x0000005f007e7308 */ /* 0x000e300000000800 */
[----:B------:R-:W-:Y:S08]  /*1d00*/  MUFU.EX2 R120, R120 ;  /* 0x0000007800787308 */ /* 0x000ff00000000800 */
[----:B------:R-:W-:Y:S08]  /*1d10*/  MUFU.EX2 R121, R121 ;  /* 0x0000007900797308 */ /* 0x000ff00000000800 */
[----:B------:R-:W-:Y:S08]  /*1d20*/  MUFU.EX2 R96, R96 ;  /* 0x0000006000607308 */ /* 0x000ff00000000800 */
[----:B------:R-:W1:Y:S01]  /*1d30*/  MUFU.EX2 R127, R97 ;  /* 0x00000061007f7308 */ /* 0x000e620000000800 */
[----:B------:R-:W-:-:S02]  /*1d40*/  FFMA R98, R98, c[0x0][0x188], -R119 ;  /* 0x0000620062627a23 */ /* 0x000fc40000000877 */
[----:B------:R-:W-:Y:S02]  /*1d50*/  FFMA R99, R99, c[0x0][0x188], -R119 ;  /* 0x0000620063637a23 */ /* 0x000fe40000000877 */
[----:B------:R-:W-:Y:S02]  /*1d60*/  FADD R51, -R118, R75 ;  /* 0x0000004b76337221 */ /* 0x000fe40000000100 */
[----:B------:R-:W-:Y:S02]  /*1d70*/  FMUL R98, R98, 1.4426950216293334961 ;  /* 0x3fb8aa3b62627820 */ /* 0x000fe40000400000 */
[----:B------:R-:W-:Y:S02]  /*1d80*/  FMUL R99, R99, 1.4426950216293334961 ;  /* 0x3fb8aa3b63637820 */ /* 0x000fe40000400000 */
[----:B------:R-:W-:Y:S01]  /*1d90*/  FMUL R122, R51, 1.4426950216293334961 ;  /* 0x3fb8aa3b337a7820 */ /* 0x000fe20000400000 */
[----:B0-----:R-:W-:Y:S01]  /*1da0*/  F2FP.BF16.PACK_AB R75, R126, R50 ;  /* 0x000000327e4b723e */ /* 0x001fe200000010ff */
[----:B------:R-:W-:Y:S01]  /*1db0*/  FADD R51, -R119, R74 ;  /* 0x0000004a77337221 */ /* 0x000fe20000000100 */
[----:B------:R-:W-:Y:S01]  /*1dc0*/  F2FP.BF16.PACK_AB R74, R125, R130 ;  /* 0x000000827d4a723e */ /* 0x000fe200000010ff */
[----:B------:R-:W-:Y:S01]  /*1dd0*/  FADD R132, R130, R132 ;  /* 0x0000008482847221 */ /* 0x000fe20000000000 */
[----:B------:R0:W-:Y:S01]  /*1de0*/  MUFU.EX2 R129, R98 ;  /* 0x0000006200817308 */ /* 0x0001e20000000800 */
[----:B------:R-:W-:Y:S01]  /*1df0*/  FADD R131, R50, R131 ;  /* 0x0000008332837221 */ /* 0x000fe20000000000 */
[----:B-1----:R-:W-:Y:S01]  /*1e00*/  F2FP.BF16.PACK_AB R50, R127, R96 ;  /* 0x000000607f32723e */ /* 0x002fe200000010ff */
[----:B------:R-:W-:-:S02]  /*1e10*/  FMUL R92, R120, R52 ;  /* 0x00000034785c7220 */ /* 0x000fc40000400000 */
[----:B------:R-:W-:Y:S02]  /*1e20*/  FMUL R93, R120, R53 ;  /* 0x00000035785d7220 */ /* 0x000fe40000400000 */
[C---:B------:R-:W-:Y:S01]  /*1e30*/  FMUL R94, R121.reuse, R54 ;  /* 0x00000036795e7220 */ /* 0x040fe20000400000 */
[----:B------:R1:W-:Y:S01]  /*1e40*/  MUFU.EX2 R128, R99 ;  /* 0x0000006300807308 */ /* 0x0003e20000000800 */
[C---:B------:R-:W-:Y:S01]  /*1e50*/  FMUL R95, R121.reuse, R55 ;  /* 0x00000037795f7220 */ /* 0x040fe20000400000 */
[----:B------:R-:W-:Y:S01]  /*1e60*/  BAR.SYNC.DEFER_BLOCKING 0x0 ;  /* 0x0000000000007b1d */ /* 0x000fe20000010000 */
[----:B------:R-:W-:Y:S02]  /*1e70*/  FADD R130, R96, R135 ;  /* 0x0000008760827221 */ /* 0x000fe40000000000 */
[----:B------:R-:W-:Y:S02]  /*1e80*/  FMUL R96, R120, R56 ;  /* 0x0000003878607220 */ /* 0x000fe40000400000 */
[----:B0-----:R-:W-:-:S02]  /*1e90*/  FMUL R98, R121, R58 ;  /* 0x0000003a79627220 */ /* 0x001fc40000400000 */
[----:B------:R-:W-:Y:S02]  /*1ea0*/  FMUL R97, R120, R57 ;  /* 0x0000003978617220 */ /* 0x000fe40000400000 */
[----:B-1----:R-:W-:Y:S01]  /*1eb0*/  FMUL R99, R121, R59 ;  /* 0x0000003b79637220 */ /* 0x002fe20000400000 */
[----:B------:R-:W0:Y:S04]  /*1ec0*/  LDSM.16.M88.4 R52, [R108+0x2000] ;  /* 0x002000006c34783b */ /* 0x000e280000000200 */
[----:B------:R-:W1:Y:S01]  /*1ed0*/  LDSM.16.M88.4 R56, [R108+0x2400] ;  /* 0x002400006c38783b */ /* 0x000e620000000200 */
[----:B------:R-:W-:Y:S01]  /*1ee0*/  FMUL R51, R51, 1.4426950216293334961 ;  /* 0x3fb8aa3b33337820 */ /* 0x000fe20000400000 */
[----:B------:R-:W2:Y:S08]  /*1ef0*/  MUFU.EX2 R122, R122 ;  /* 0x0000007a007a7308 */ /* 0x000eb00000000800 */
[----:B------:R3:W4:Y:S01]  /*1f00*/  MUFU.EX2 R123, R51 ;  /* 0x00000033007b7308 */ /* 0x0007220000000800 */
[----:B------:R-:W-:-:S02]  /*1f10*/  FFMA R68, R68, c[0x0][0x188], -R116 ;  /* 0x0000620044447a23 */ /* 0x000fc40000000874 */
[----:B------:R-:W-:Y:S02]  /*1f20*/  FFMA R69, R69, c[0x0][0x188], -R116 ;  /* 0x0000620045457a23 */ /* 0x000fe40000000874 */
[----:B--2---:R-:W-:Y:S01]  /*1f30*/  FMUL R60, R122, R60 ;  /* 0x0000003c7a3c7220 */ /* 0x004fe20000400000 */
[----:B---3--:R-:W-:Y:S01]  /*1f40*/  F2FP.BF16.PACK_AB R51, R128, R129 ;  /* 0x000000818033723e */ /* 0x008fe200000010ff */
[----:B------:R-:W-:Y:S02]  /*1f50*/  FMUL R61, R122, R61 ;  /* 0x0000003d7a3d7220 */ /* 0x000fe40000400000 */
[----:B------:R-:W-:Y:S02]  /*1f60*/  FFMA R66, R66, c[0x0][0x188], -R117 ;  /* 0x0000620042427a23 */ /* 0x000fe40000000875 */
[C---:B----4-:R-:W-:Y:S02]  /*1f70*/  FMUL R62, R123.reuse, R62 ;  /* 0x0000003e7b3e7220 */ /* 0x050fe40000400000 */
[----:B------:R-:W-:-:S02]  /*1f80*/  FMUL R63, R123, R63 ;  /* 0x0000003f7b3f7220 */ /* 0x000fc40000400000 */
[--C-:B------:R-:W-:Y:S02]  /*1f90*/  FFMA R67, R67, c[0x0][0x188], -R117.reuse ;  /* 0x0000620043437a23 */ /* 0x100fe40000000875 */
[--C-:B------:R-:W-:Y:S02]  /*1fa0*/  FFMA R70, R70, c[0x0][0x188], -R117.reuse ;  /* 0x0000620046467a23 */ /* 0x100fe40000000875 */
[----:B------:R-:W-:Y:S01]  /*1fb0*/  FFMA R71, R71, c[0x0][0x188], -R117 ;  /* 0x0000620047477a23 */ /* 0x000fe20000000875 */
[----:B0-----:R-:W-:Y:S01]  /*1fc0*/  HMMA.16816.F32.BF16 R92, R72, R52, R92 ;  /* 0x00000034485c723c */ /* 0x001fe2000004185c */
[--C-:B------:R-:W-:Y:S02]  /*1fd0*/  FFMA R64, R64, c[0x0][0x188], -R116.reuse ;  /* 0x0000620040407a23 */ /* 0x100fe40000000874 */
[----:B------:R-:W-:Y:S02]  /*1fe0*/  FFMA R65, R65, c[0x0][0x188], -R116 ;  /* 0x0000620041417a23 */ /* 0x000fe40000000874 */
[----:B------:R-:W-:-:S02]  /*1ff0*/  FMUL R135, R66, 1.4426950216293334961 ;  /* 0x3fb8aa3b42877820 */ /* 0x000fc40000400000 */
[----:B------:R-:W-:Y:S01]  /*2000*/  FMUL R134, R71, 1.4426950216293334961 ;  /* 0x3fb8aa3b47867820 */ /* 0x000fe20000400000 */
[----:B------:R-:W-:Y:S01]  /*2010*/  HMMA.16816.F32.BF16 R60, R48, R52, R60 ;  /* 0x00000034303c723c */ /* 0x000fe2000004183c */
[----:B------:R-:W-:Y:S02]  /*2020*/  FMUL R64, R64, 1.4426950216293334961 ;  /* 0x3fb8aa3b40407820 */ /* 0x000fe40000400000 */
[----:B------:R-:W-:-:S04]  /*2030*/  FMUL R65, R65, 1.4426950216293334961 ;  /* 0x3fb8aa3b41417820 */ /* 0x000fc80000400000 */
[----:B------:R-:W-:Y:S01]  /*2040*/  FMUL R53, R68, 1.4426950216293334961 ;  /* 0x3fb8aa3b44357820 */ /* 0x000fe20000400000 */
[----:B-1----:R-:W-:Y:S01]  /*2050*/  HMMA.16816.F32.BF16 R72, R72, R56, R96 ;  /* 0x000000384848723c */ /* 0x002fe20000041860 */
[----:B------:R-:W-:-:S06]  /*2060*/  FMUL R52, R69, 1.4426950216293334961 ;  /* 0x3fb8aa3b45347820 */ /* 0x000fcc0000400000 */
[----:B------:R-:W-:Y:S02]  /*2070*/  FMUL R98, R67, 1.4426950216293334961 ;  /* 0x3fb8aa3b43627820 */ /* 0x000fe40000400000 */
[----:B------:R-:W-:Y:S01]  /*2080*/  FMUL R97, R70, 1.4426950216293334961 ;  /* 0x3fb8aa3b46617820 */ /* 0x000fe20000400000 */
[----:B------:R-:W-:Y:S08]  /*2090*/  MUFU.EX2 R99, R64 ;  /* 0x0000004000637308 */ /* 0x000ff00000000800 */
[----:B------:R-:W0:Y:S08]  /*20a0*/  MUFU.EX2 R96, R65 ;  /* 0x0000004100607308 */ /* 0x000e300000000800 */
[----:B------:R-:W-:Y:S08]  /*20b0*/  MUFU.EX2 R53, R53 ;  /* 0x0000003500357308 */ /* 0x000ff00000000800 */
[----:B------:R-:W1:Y:S08]  /*20c0*/  MUFU.EX2 R52, R52 ;  /* 0x0000003400347308 */ /* 0x000e700000000800 */
[----:B------:R-:W-:Y:S08]  /*20d0*/  MUFU.EX2 R135, R135 ;  /* 0x0000008700877308 */ /* 0x000ff00000000800 */
[----:B------:R-:W2:Y:S08]  /*20e0*/  MUFU.EX2 R98, R98 ;  /* 0x0000006200627308 */ /* 0x000eb00000000800 */
[----:B------:R-:W-:Y:S08]  /*20f0*/  MUFU.EX2 R97, R97 ;  /* 0x0000006100617308 */ /* 0x000ff00000000800 */
[----:B------:R-:W3:Y:S01]  /*2100*/  MUFU.EX2 R134, R134 ;  /* 0x0000008600867308 */ /* 0x000ee20000000800 */
[----:B------:R-:W-:-:S02]  /*2110*/  FFMA R9, R9, c[0x0][0x188], -R116 ;  /* 0x0000620009097a23 */ /* 0x000fc40000000874 */
[C---:B------:R-:W-:Y:S02]  /*2120*/  FMUL R44, R122.reuse, R44 ;  /* 0x0000002c7a2c7220 */ /* 0x040fe40000400000 */
[C---:B------:R-:W-:Y:S02]  /*2130*/  FMUL R46, R123.reuse, R46 ;  /* 0x0000002e7b2e7220 */ /* 0x040fe40000400000 */
[----:B------:R-:W-:Y:S02]  /*2140*/  FMUL R45, R122, R45 ;  /* 0x0000002d7a2d7220 */ /* 0x000fe40000400000 */
[----:B------:R-:W-:Y:S02]  /*2150*/  FMUL R47, R123, R47 ;  /* 0x0000002f7b2f7220 */ /* 0x000fe40000400000 */
[----:B------:R-:W-:Y:S02]  /*2160*/  FFMA R22, R22, c[0x0][0x188], -R119 ;  /* 0x0000620016167a23 */ /* 0x000fe40000000877 */
[----:B------:R-:W-:-:S02]  /*2170*/  FMUL R9, R9, 1.4426950216293334961 ;  /* 0x3fb8aa3b09097820 */ /* 0x000fc40000400000 */
[----:B------:R-:W-:Y:S02]  /*2180*/  FFMA R6, R6, c[0x0][0x188], -R117 ;  /* 0x0000620006067a23 */ /* 0x000fe40000000875 */
[----:B------:R-:W-:Y:S02]  /*2190*/  FMUL R22, R22, 1.4426950216293334961 ;  /* 0x3fb8aa3b16167820 */ /* 0x000fe40000400000 */
[----:B------:R-:W-:Y:S01]  /*21a0*/  FFMA R23, R23, c[0x0][0x188], -R119 ;  /* 0x0000620017177a23 */ /* 0x000fe20000000877 */
[----:B0-----:R-:W-:Y:S01]  /*21b0*/  F2FP.BF16.PACK_AB R68, R96, R99 ;  /* 0x000000636044723e */ /* 0x001fe200000010ff */
[----:B------:R-:W-:Y:S01]  /*21c0*/  HMMA.16816.F32.BF16 R48, R48, R56, R44 ;  /* 0x000000383030723c */ /* 0x000fe2000004182c */
[----:B-1----:R-:W-:Y:S01]  /*21d0*/  F2FP.BF16.PACK_AB R70, R52, R53 ;  /* 0x000000353446723e */ /* 0x002fe200000010ff */
[----:B------:R-:W-:Y:S01]  /*21e0*/  FMUL R6, R6, 1.4426950216293334961 ;  /* 0x3fb8aa3b06067820 */ /* 0x000fe20000400000 */
[----:B--2---:R-:W-:Y:S01]  /*21f0*/  F2FP.BF16.PACK_AB R69, R98, R135 ;  /* 0x000000876245723e */ /* 0x004fe200000010ff */
[----:B------:R-:W-:Y:S01]  /*2200*/  FFMA R11, R11, c[0x0][0x188], -R117 ;  /* 0x000062000b0b7a23 */ /* 0x000fe20000000875 */
[----:B---3--:R-:W-:Y:S01]  /*2210*/  F2FP.BF16.PACK_AB R71, R134, R97 ;  /* 0x000000618647723e */ /* 0x008fe200000010ff */
[----:B------:R-:W-:Y:S01]  /*2220*/  FFMA R8, R8, c[0x0][0x188], -R116 ;  /* 0x0000620008087a23 */ /* 0x000fe20000000874 */
[----:B------:R-:W-:Y:S01]  /*2230*/  MUFU.EX2 R45, R9 ;  /* 0x00000009002d7308 */ /* 0x000fe20000000800 */
[----:B------:R-:W-:-:S02]  /*2240*/  FMUL R23, R23, 1.4426950216293334961 ;  /* 0x3fb8aa3b17177820 */ /* 0x000fc40000400000 */
[----:B------:R-:W-:Y:S02]  /*2250*/  FFMA R26, R26, c[0x0][0x188], -R119 ;  /* 0x000062001a1a7a23 */ /* 0x000fe40000000877 */
[----:B------:R-:W-:-:S03]  /*2260*/  FFMA R20, R20, c[0x0][0x188], -R118 ;  /* 0x0000620014147a23 */ /* 0x000fc60000000876 */
[----:B------:R-:W0:Y:S01]  /*2270*/  MUFU.EX2 R9, R22 ;  /* 0x0000001600097308 */ /* 0x000e220000000800 */
[--C-:B------:R-:W-:Y:S02]  /*2280*/  FFMA R12, R12, c[0x0][0x188], -R116.reuse ;  /* 0x000062000c0c7a23 */ /* 0x100fe40000000874 */
[----:B------:R-:W-:Y:S02]  /*2290*/  FFMA R13, R13, c[0x0][0x188], -R116 ;  /* 0x000062000d0d7a23 */ /* 0x000fe40000000874 */
[----:B------:R-:W-:Y:S02]  /*22a0*/  FMUL R11, R11, 1.4426950216293334961 ;  /* 0x3fb8aa3b0b0b7820 */ /* 0x000fe40000400000 */
[----:B------:R-:W-:Y:S01]  /*22b0*/  FMUL R8, R8, 1.4426950216293334961 ;  /* 0x3fb8aa3b08087820 */ /* 0x000fe20000400000 */
[----:B------:R-:W-:Y:S01]  /*22c0*/  MUFU.EX2 R46, R6 ;  /* 0x00000006002e7308 */ /* 0x000fe20000000800 */
[----:B------:R-:W-:Y:S01]  /*22d0*/  FFMA R7, R7, c[0x0][0x188], -R117 ;  /* 0x0000620007077a23 */ /* 0x000fe20000000875 */
[----:B------:R-:W-:Y:S01]  /*22e0*/  HMMA.16816.F32.BF16 R64, R68, R54, R92 ;  /* 0x000000364440723c */ /* 0x000fe2000004185c */
[----:B------:R-:W-:-:S02]  /*22f0*/  FMUL R26, R26, 1.4426950216293334961 ;  /* 0x3fb8aa3b1a1a7820 */ /* 0x000fc40000400000 */
[----:B------:R-:W-:Y:S02]  /*2300*/  FFMA R27, R27, c[0x0][0x188], -R119 ;  /* 0x000062001b1b7a23 */ /* 0x000fe40000000877 */
[----:B------:R-:W-:Y:S01]  /*2310*/  FFMA R4, R4, c[0x0][0x188], -R116 ;  /* 0x0000620004047a23 */ /* 0x000fe20000000874 */
[----:B------:R-:W1:Y:S01]  /*2320*/  MUFU.EX2 R6, R23 ;  /* 0x0000001700067308 */ /* 0x000e620000000800 */
[----:B------:R-:W-:Y:S01]  /*2330*/  FMUL R20, R20, 1.4426950216293334961 ;  /* 0x3fb8aa3b14147820 */ /* 0x000fe20000400000 */
[----:B------:R-:W-:Y:S01]  /*2340*/  HMMA.16816.F32.BF16 R68, R68, R58, R72 ;  /* 0x0000003a4444723c */ /* 0x000fe20000041848 */
[----:B------:R-:W-:Y:S02]  /*2350*/  FFMA R21, R21, c[0x0][0x188], -R118 ;  /* 0x0000620015157a23 */ /* 0x000fe40000000876 */
[----:B------:R-:W-:Y:S02]  /*2360*/  FFMA R5, R5, c[0x0][0x188], -R116 ;  /* 0x0000620005057a23 */ /* 0x000fe40000000874 */
[----:B------:R-:W-:Y:S01]  /*2370*/  FMUL R12, R12, 1.4426950216293334961 ;  /* 0x3fb8aa3b0c0c7820 */ /* 0x000fe20000400000 */
[----:B------:R-:W-:Y:S01]  /*2380*/  MUFU.EX2 R75, R11 ;  /* 0x0000000b004b7308 */ /* 0x000fe20000000800 */
[----:B------:R-:W-:-:S02]  /*2390*/  FMUL R13, R13, 1.4426950216293334961 ;  /* 0x3fb8aa3b0d0d7820 */ /* 0x000fc40000400000 */
[----:B------:R-:W-:Y:S02]  /*23a0*/  FMUL R7, R7, 1.4426950216293334961 ;  /* 0x3fb8aa3b07077820 */ /* 0x000fe40000400000 */
[--C-:B------:R-:W-:Y:S02]  /*23b0*/  FFMA R10, R10, c[0x0][0x188], -R117.reuse ;  /* 0x000062000a0a7a23 */ /* 0x100fe40000000875 */
[----:B------:R-:W-:Y:S01]  /*23c0*/  FFMA R15, R15, c[0x0][0x188], -R117 ;  /* 0x000062000f0f7a23 */ /* 0x000fe20000000875 */
[----:B------:R-:W-:Y:S01]  /*23d0*/  MUFU.EX2 R44, R8 ;  /* 0x00000008002c7308 */ /* 0x000fe20000000800 */
[----:B------:R-:W-:Y:S02]  /*23e0*/  FADD R129, R129, R124 ;  /* 0x0000007c81817221 */ /* 0x000fe40000000000 */
[----:B------:R-:W-:Y:S02]  /*23f0*/  FMUL R27, R27, 1.4426950216293334961 ;  /* 0x3fb8aa3b1b1b7820 */ /* 0x000fe40000400000 */
[----:B------:R-:W-:-:S02]  /*2400*/  FMUL R4, R4, 1.4426950216293334961 ;  /* 0x3fb8aa3b04047820 */ /* 0x000fc40000400000 */
[----:B------:R-:W-:Y:S01]  /*2410*/  FMUL R21, R21, 1.4426950216293334961 ;  /* 0x3fb8aa3b15157820 */ /* 0x000fe20000400000 */
[----:B------:R-:W2:Y:S01]  /*2420*/  MUFU.EX2 R11, R26 ;  /* 0x0000001a000b7308 */ /* 0x000ea20000000800 */
[----:B------:R-:W-:Y:S02]  /*2430*/  FFMA R24, R24, c[0x0][0x188], -R118 ;  /* 0x0000620018187a23 */ /* 0x000fe40000000876 */
[----:B------:R-:W-:Y:S02]  /*2440*/  FMUL R5, R5, 1.4426950216293334961 ;  /* 0x3fb8aa3b05057820 */ /* 0x000fe40000400000 */
[----:B------:R-:W-:-:S03]  /*2450*/  FMUL R10, R10, 1.4426950216293334961 ;  /* 0x3fb8aa3b0a0a7820 */ /* 0x000fc60000400000 */
[----:B------:R-:W3:Y:S01]  /*2460*/  MUFU.EX2 R8, R20 ;  /* 0x0000001400087308 */ /* 0x000ee20000000800 */
[----:B------:R-:W-:Y:S02]  /*2470*/  FFMA R14, R14, c[0x0][0x188], -R117 ;  /* 0x000062000e0e7a23 */ /* 0x000fe40000000875 */
[----:B------:R-:W-:Y:S02]  /*2480*/  FMUL R15, R15, 1.4426950216293334961 ;  /* 0x3fb8aa3b0f0f7820 */ /* 0x000fe40000400000 */
[----:B------:R-:W-:Y:S02]  /*2490*/  FFMA R25, R25, c[0x0][0x188], -R118 ;  /* 0x0000620019197a23 */ /* 0x000fe40000000876 */
[----:B------:R-:W-:Y:S01]  /*24a0*/  FADD R132, R125, R132 ;  /* 0x000000847d847221 */ /* 0x000fe20000000000 */
[----:B------:R-:W-:Y:S01]  /*24b0*/  MUFU.EX2 R56, R12 ;  /* 0x0000000c00387308 */ /* 0x000fe20000000800 */
[----:B------:R-:W-:Y:S02]  /*24c0*/  FADD R128, R128, R129 ;  /* 0x0000008180807221 */ /* 0x000fe40000000000 */
[----:B------:R-:W-:-:S05]  /*24d0*/  FMUL R24, R24, 1.4426950216293334961 ;  /* 0x3fb8aa3b18187820 */ /* 0x000fca0000400000 */
[----:B------:R-:W-:Y:S01]  /*24e0*/  MUFU.EX2 R57, R13 ;  /* 0x0000000d00397308 */ /* 0x000fe20000000800 */
[----:B------:R-:W-:Y:S02]  /*24f0*/  FMUL R14, R14, 1.4426950216293334961 ;  /* 0x3fb8aa3b0e0e7820 */ /* 0x000fe40000400000 */
[----:B------:R-:W-:Y:S02]  /*2500*/  FFMA R28, R28, c[0x0][0x188], -R118 ;  /* 0x000062001c1c7a23 */ /* 0x000fe40000000876 */
[----:B------:R-:W-:-:S03]  /*2510*/  FADD R99, R99, R132 ;  /* 0x0000008463637221 */ /* 0x000fc60000000000 */
[----:B------:R-:W-:Y:S01]  /*2520*/  MUFU.EX2 R13, R7 ;  /* 0x00000007000d7308 */ /* 0x000fe20000000800 */
[----:B------:R-:W-:Y:S02]  /*2530*/  FADD R126, R126, R131 ;  /* 0x000000837e7e7221 */ /* 0x000fe40000000000 */
[----:B------:R-:W-:-:S05]  /*2540*/  FFMA R30, R30, c[0x0][0x188], -R119 ;  /* 0x000062001e1e7a23 */ /* 0x000fca0000000877 */
[----:B------:R-:W4:Y:S01]  /*2550*/  MUFU.EX2 R12, R27 ;  /* 0x0000001b000c7308 */ /* 0x000f220000000800 */
[----:B------:R-:W-:-:S07]  /*2560*/  FFMA R29, R29, c[0x0][0x188], -R118 ;  /* 0x000062001d1d7a23 */ /* 0x000fce0000000876 */
[----:B------:R-:W5:Y:S01]  /*2570*/  MUFU.EX2 R7, R21 ;  /* 0x0000001500077308 */ /* 0x000f620000000800 */
[----:B------:R-:W-:-:S07]  /*2580*/  FADD R96, R96, R99 ;  /* 0x0000006360607221 */ /* 0x000fce0000000000 */
[----:B------:R0:W-:Y:S01]  /*2590*/  MUFU.EX2 R47, R5 ;  /* 0x00000005002f7308 */ /* 0x0001e20000000800 */
[----:B------:R-:W-:Y:S02]  /*25a0*/  FADD R135, R135, R126 ;  /* 0x0000007e87877221 */ /* 0x000fe40000000000 */
[----:B------:R-:W-:-:S05]  /*25b0*/  FMUL R30, R30, 1.4426950216293334961 ;  /* 0x3fb8aa3b1e1e7820 */ /* 0x000fca0000400000 */
[----:B------:R-:W1:Y:S01]  /*25c0*/  MUFU.EX2 R4, R4 ;  /* 0x0000000400047308 */ /* 0x000e620000000800 */
[----:B0-----:R-:W-:Y:S02]  /*25d0*/  FMUL R5, R25, 1.4426950216293334961 ;  /* 0x3fb8aa3b19057820 */ /* 0x001fe40000400000 */
[----:B------:R-:W-:-:S05]  /*25e0*/  FMUL R25, R28, 1.4426950216293334961 ;  /* 0x3fb8aa3b1c197820 */ /* 0x000fca0000400000 */
[----:B------:R0:W-:Y:S01]  /*25f0*/  MUFU.EX2 R73, R15 ;  /* 0x0000000f00497308 */ /* 0x0001e20000000800 */
[----:B------:R-:W-:Y:S02]  /*2600*/  FFMA R31, R31, c[0x0][0x188], -R119 ;  /* 0x000062001f1f7a23 */ /* 0x000fe40000000877 */
[----:B------:R-:W-:-:S05]  /*2610*/  FADD R127, R127, R130 ;  /* 0x000000827f7f7221 */ /* 0x000fca0000000000 */
[----:B------:R-:W-:Y:S01]  /*2620*/  MUFU.EX2 R74, R10 ;  /* 0x0000000a004a7308 */ /* 0x000fe20000000800 */
[----:B0-----:R-:W-:-:S07]  /*2630*/  FADD R15, R9, R128 ;  /* 0x00000080090f7221 */ /* 0x001fce0000000000 */
[----:B------:R-:W0:Y:S01]  /*2640*/  MUFU.EX2 R10, R24 ;  /* 0x00000018000a7308 */ /* 0x000e220000000800 */
[----:B------:R-:W-:Y:S01]  /*2650*/  FMUL R28, R29, 1.4426950216293334961 ;  /* 0x3fb8aa3b1d1c7820 */ /* 0x000fe20000400000 */
[----:B-1----:R-:W-:Y:S01]  /*2660*/  F2FP.BF16.PACK_AB R9, R6, R9 ;  /* 0x000000090609723e */ /* 0x002fe200000010ff */
[----:B------:R-:W-:-:S05]  /*2670*/  FFMA R32, R32, c[0x0][0x188], -R118 ;  /* 0x0000620020207a23 */ /* 0x000fca0000000876 */
[----:B------:R1:W-:Y:S01]  /*2680*/  MUFU.EX2 R72, R14 ;  /* 0x0000000e00487308 */ /* 0x0003e20000000800 */
[----:B------:R-:W-:Y:S02]  /*2690*/  FADD R53, R53, R96 ;  /* 0x0000006035357221 */ /* 0x000fe40000000000 */
[----:B------:R-:W-:Y:S02]  /*26a0*/  FFMA R34, R34, c[0x0][0x188], -R119 ;  /* 0x0000620022227a23 */ /* 0x000fe40000000877 */
[----:B------:R-:W-:-:S03]  /*26b0*/  FMUL R31, R31, 1.4426950216293334961 ;  /* 0x3fb8aa3b1f1f7820 */ /* 0x000fc60000400000 */
[----:B------:R-:W0:Y:S01]  /*26c0*/  MUFU.EX2 R5, R5 ;  /* 0x0000000500057308 */ /* 0x000e220000000800 */
[----:B-1----:R-:W-:Y:S02]  /*26d0*/  FADD R14, R6, R15 ;  /* 0x0000000f060e7221 */ /* 0x002fe40000000000 */
[----:B------:R-:W-:Y:S02]  /*26e0*/  FADD R98, R98, R135 ;  /* 0x0000008762627221 */ /* 0x000fe40000000000 */
[----:B--2---:R-:W-:Y:S02]  /*26f0*/  FADD R15, R11, R14 ;  /* 0x0000000e0b0f7221 */ /* 0x004fe40000000000 */
[----:B---3--:R-:W-:Y:S01]  /*2700*/  FADD R6, R8, R127 ;  /* 0x0000007f08067221 */ /* 0x008fe20000000000 */
[----:B------:R-:W1:Y:S01]  /*2710*/  MUFU.EX2 R25, R25 ;  /* 0x0000001900197308 */ /* 0x000e620000000800 */
[----:B------:R-:W-:Y:S02]  /*2720*/  FMUL R32, R32, 1.4426950216293334961 ;  /* 0x3fb8aa3b20207820 */ /* 0x000fe40000400000 */
[----:B------:R-:W-:-:S02]  /*2730*/  FFMA R33, R33, c[0x0][0x188], -R118 ;  /* 0x0000620021217a23 */ /* 0x000fc40000000876 */
[----:B------:R-:W-:-:S03]  /*2740*/  FADD R53, R52, R53 ;  /* 0x0000003534357221 */ /* 0x000fc60000000000 */
[----:B------:R-:W2:Y:S01]  /*2750*/  MUFU.EX2 R30, R30 ;  /* 0x0000001e001e7308 */ /* 0x000ea20000000800 */
[----:B------:R-:W-:Y:S02]  /*2760*/  FFMA R35, R35, c[0x0][0x188], -R119 ;  /* 0x0000620023237a23 */ /* 0x000fe40000000877 */
[----:B------:R-:W-:Y:S02]  /*2770*/  FMUL R34, R34, 1.4426950216293334961 ;  /* 0x3fb8aa3b22227820 */ /* 0x000fe40000400000 */
[----:B----4-:R-:W-:Y:S02]  /*2780*/  FADD R27, R12, R15 ;  /* 0x0000000f0c1b7221 */ /* 0x010fe40000000000 */
[----:B------:R-:W-:Y:S01]  /*2790*/  FADD R97, R97, R98 ;  /* 0x0000006261617221 */ /* 0x000fe20000000000 */
[----:B------:R-:W3:Y:S01]  /*27a0*/  MUFU.EX2 R28, R28 ;  /* 0x0000001c001c7308 */ /* 0x000ee20000000800 */
[----:B-----5:R-:W-:Y:S02]  /*27b0*/  FADD R15, R7, R6 ;  /* 0x00000006070f7221 */ /* 0x020fe40000000000 */
[----:B------:R-:W-:-:S02]  /*27c0*/  FMUL R33, R33, 1.4426950216293334961 ;  /* 0x3fb8aa3b21217820 */ /* 0x000fc40000400000 */
[----:B------:R-:W-:Y:S02]  /*27d0*/  FFMA R36, R36, c[0x0][0x188], -R118 ;  /* 0x0000620024247a23 */ /* 0x000fe40000000876 */
[----:B------:R-:W-:Y:S01]  /*27e0*/  FADD R6, R4, R53 ;  /* 0x0000003504067221 */ /* 0x000fe20000000000 */
[----:B------:R-:W4:Y:S01]  /*27f0*/  MUFU.EX2 R31, R31 ;  /* 0x0000001f001f7308 */ /* 0x000f220000000800 */
[----:B------:R-:W-:Y:S02]  /*2800*/  FFMA R38, R38, c[0x0][0x188], -R119 ;  /* 0x0000620026267a23 */ /* 0x000fe40000000877 */
[----:B------:R-:W-:Y:S02]  /*2810*/  FMUL R35, R35, 1.4426950216293334961 ;  /* 0x3fb8aa3b23237820 */ /* 0x000fe40000400000 */
[----:B------:R-:W-:Y:S02]  /*2820*/  FADD R97, R134, R97 ;  /* 0x0000006186617221 */ /* 0x000fe40000000000 */
[----:B0-----:R-:W-:Y:S01]  /*2830*/  FADD R14, R10, R15 ;  /* 0x0000000f0a0e7221 */ /* 0x001fe20000000000 */
[----:B------:R-:W0:Y:S01]  /*2840*/  MUFU.EX2 R32, R32 ;  /* 0x0000002000207308 */ /* 0x000e220000000800 */
[----:B------:R-:W-:-:S02]  /*2850*/  FMUL R20, R36, 1.4426950216293334961 ;  /* 0x3fb8aa3b24147820 */ /* 0x000fc40000400000 */
[----:B------:R-:W-:Y:S02]  /*2860*/  FFMA R37, R37, c[0x0][0x188], -R118 ;  /* 0x0000620025257a23 */ /* 0x000fe40000000876 */
[----:B------:R-:W-:-:S03]  /*2870*/  FADD R15, R47, R6 ;  /* 0x000000062f0f7221 */ /* 0x000fc60000000000 */
[----:B------:R-:W5:Y:S01]  /*2880*/  MUFU.EX2 R34, R34 ;  /* 0x0000002200227308 */ /* 0x000f620000000800 */
[----:B------:R-:W-:Y:S02]  /*2890*/  FFMA R39, R39, c[0x0][0x188], -R119 ;  /* 0x0000620027277a23 */ /* 0x000fe40000000877 */
[----:B------:R-:W-:Y:S02]  /*28a0*/  FMUL R38, R38, 1.4426950216293334961 ;  /* 0x3fb8aa3b26267820 */ /* 0x000fe40000400000 */
[----:B------:R-:W-:Y:S02]  /*28b0*/  FADD R22, R46, R97 ;  /* 0x000000612e167221 */ /* 0x000fe40000000000 */
[----:B------:R-:W-:Y:S01]  /*28c0*/  FADD R26, R5, R14 ;  /* 0x0000000e051a7221 */ /* 0x000fe20000000000 */
[----:B------:R-:W0:Y:S01]  /*28d0*/  MUFU.EX2 R33, R33 ;  /* 0x0000002100217308 */ /* 0x000e220000000800 */
[----:B------:R-:W-:Y:S02]  /*28e0*/  FFMA R18, R18, c[0x0][0x188], -R117 ;  /* 0x0000620012127a23 */ /* 0x000fe40000000875 */
[----:B------:R-:W-:-:S02]  /*28f0*/  FMUL R21, R37, 1.4426950216293334961 ;  /* 0x3fb8aa3b25157820 */ /* 0x000fc40000400000 */
[----:B------:R-:W-:Y:S02]  /*2900*/  FFMA R40, R40, c[0x0][0x188], -R118 ;  /* 0x0000620028287a23 */ /* 0x000fe40000000876 */
[----:B------:R-:W-:Y:S01]  /*2910*/  FADD R14, R44, R15 ;  /* 0x0000000f2c0e7221 */ /* 0x000fe20000000000 */
[----:B------:R-:W0:Y:S01]  /*2920*/  MUFU.EX2 R35, R35 ;  /* 0x0000002300237308 */ /* 0x000e220000000800 */
[----:B------:R-:W-:Y:S02]  /*2930*/  FFMA R16, R16, c[0x0][0x188], -R116 ;  /* 0x0000620010107a23 */ /* 0x000fe40000000874 */
[----:B------:R-:W-:Y:S02]  /*2940*/  FFMA R42, R42, c[0x0][0x188], -R119 ;  /* 0x000062002a2a7a23 */ /* 0x000fe40000000877 */
[----:B------:R-:W-:Y:S02]  /*2950*/  FMUL R39, R39, 1.4426950216293334961 ;  /* 0x3fb8aa3b27277820 */ /* 0x000fe40000400000 */
[----:B------:R-:W-:Y:S01]  /*2960*/  FADD R15, R13, R22 ;  /* 0x000000160d0f7221 */ /* 0x000fe20000000000 */
[----:B------:R-:W0:Y:S01]  /*2970*/  MUFU.EX2 R20, R20 ;  /* 0x0000001400147308 */ /* 0x000e220000000800 */
[----:B------:R-:W-:-:S02]  /*2980*/  FFMA R41, R41, c[0x0][0x188], -R118 ;  /* 0x0000620029297a23 */ /* 0x000fc40000000876 */
[----:B-1----:R-:W-:Y:S02]  /*2990*/  FADD R37, R25, R26 ;  /* 0x0000001a19257221 */ /* 0x002fe40000000000 */
[----:B--2---:R-:W-:Y:S02]  /*29a0*/  FADD R26, R30, R27 ;  /* 0x0000001b1e1a7221 */ /* 0x004fe40000000000 */
[----:B------:R-:W-:Y:S01]  /*29b0*/  FMUL R18, R18, 1.4426950216293334961 ;  /* 0x3fb8aa3b12127820 */ /* 0x000fe20000400000 */
[----:B------:R-:W1:Y:S01]  /*29c0*/  MUFU.EX2 R38, R38 ;  /* 0x0000002600267308 */ /* 0x000e620000000800 */
[----:B------:R-:W-:Y:S02]  /*29d0*/  FFMA R19, R19, c[0x0][0x188], -R117 ;  /* 0x0000620013137a23 */ /* 0x000fe40000000875 */
[----:B------:R-:W-:Y:S01]  /*29e0*/  FMUL R24, R40, 1.4426950216293334961 ;  /* 0x3fb8aa3b28187820 */ /* 0x000fe20000400000 */
[----:B------:R-:W-:Y:S01]  /*29f0*/  F2FP.BF16.PACK_AB R11, R12, R11 ;  /* 0x0000000b0c0b723e */ /* 0x000fe200000010ff */
[----:B------:R-:W-:Y:S01]  /*2a00*/  FMUL R16, R16, 1.4426950216293334961 ;  /* 0x3fb8aa3b10107820 */ /* 0x000fe20000400000 */
[----:B------:R-:W-:Y:S01]  /*2a10*/  F2FP.BF16.PACK_AB R8, R7, R8 ;  /* 0x000000080708723e */ /* 0x000fe200000010ff */
[----:B------:R-:W-:Y:S01]  /*2a20*/  FFMA R17, R17, c[0x0][0x188], -R116 ;  /* 0x0000620011117a23 */ /* 0x000fe20000000874 */
[----:B------:R-:W2:Y:S01]  /*2a30*/  MUFU.EX2 R21, R21 ;  /* 0x0000001500157308 */ /* 0x000ea20000000800 */
[----:B------:R-:W-:Y:S01]  /*2a40*/  FFMA R43, R43, c[0x0][0x188], -R119 ;  /* 0x000062002b2b7a23 */ /* 0x000fe20000000877 */
[----:B------:R-:W-:Y:S01]  /*2a50*/  F2FP.BF16.PACK_AB R10, R5, R10 ;  /* 0x0000000a050a723e */ /* 0x000fe200000010ff */
[----:B------:R-:W-:-:S02]  /*2a60*/  FMUL R42, R42, 1.4426950216293334961 ;  /* 0x3fb8aa3b2a2a7820 */ /* 0x000fc40000400000 */
[----:B------:R-:W-:Y:S02]  /*2a70*/  FADD R22, R74, R15 ;  /* 0x0000000f4a167221 */ /* 0x000fe40000000000 */
[----:B------:R-:W-:Y:S01]  /*2a80*/  FMUL R29, R41, 1.4426950216293334961 ;  /* 0x3fb8aa3b291d7820 */ /* 0x000fe20000400000 */
[----:B------:R-:W1:Y:S01]  /*2a90*/  MUFU.EX2 R39, R39 ;  /* 0x0000002700277308 */ /* 0x000e620000000800 */
[----:B---3--:R-:W-:Y:S02]  /*2aa0*/  FADD R37, R28, R37 ;  /* 0x000000251c257221 */ /* 0x008fe40000000000 */
[----:B----4-:R-:W-:Y:S02]  /*2ab0*/  FADD R41, R31, R26 ;  /* 0x0000001a1f297221 */ /* 0x010fe40000000000 */
[----:B------:R-:W-:Y:S02]  /*2ac0*/  FMUL R19, R19, 1.4426950216293334961 ;  /* 0x3fb8aa3b13137820 */ /* 0x000fe40000400000 */
[----:B------:R-:W-:Y:S01]  /*2ad0*/  FMUL R17, R17, 1.4426950216293334961 ;  /* 0x3fb8aa3b11117820 */ /* 0x000fe20000400000 */
[----:B------:R-:W3:Y:S01]  /*2ae0*/  MUFU.EX2 R18, R18 ;  /* 0x0000001200127308 */ /* 0x000ee20000000800 */
[----:B------:R-:W-:-:S02]  /*2af0*/  FADD R27, R75, R22 ;  /* 0x000000164b1b7221 */ /* 0x000fc40000000000 */
[----:B------:R-:W-:Y:S02]  /*2b00*/  FMUL R43, R43, 1.4426950216293334961 ;  /* 0x3fb8aa3b2b2b7820 */ /* 0x000fe40000400000 */
[----:B0-----:R-:W-:Y:S02]  /*2b10*/  FADD R22, R32, R37 ;  /* 0x0000002520167221 */ /* 0x001fe40000000000 */
[----:B-----5:R-:W-:Y:S01]  /*2b20*/  FADD R26, R34, R41 ;  /* 0x00000029221a7221 */ /* 0x020fe20000000000 */
[----:B------:R-:W0:Y:S01]  /*2b30*/  MUFU.EX2 R24, R24 ;  /* 0x0000001800187308 */ /* 0x000e220000000800 */
[----:B------:R-:W-:Y:S01]  /*2b40*/  HMMA.16816.F32.BF16 R60, R8, R54, R60 ;  /* 0x00000036083c723c */ /* 0x000fe2000004183c */
[----:B------:R-:W-:-:S06]  /*2b50*/  FADD R23, R45, R14 ;  /* 0x0000000e2d177221 */ /* 0x000fcc0000000000 */
[----:B------:R-:W4:Y:S01]  /*2b60*/  MUFU.EX2 R16, R16 ;  /* 0x0000001000107308 */ /* 0x000f220000000800 */
[----:B------:R-:W-:Y:S07]  /*2b70*/  HMMA.16816.F32.BF16 R48, R8, R58, R48 ;  /* 0x0000003a0830723c */ /* 0x000fee0000041830 */
[----:B------:R-:W5:Y:S01]  /*2b80*/  MUFU.EX2 R42, R42 ;  /* 0x0000002a002a7308 */ /* 0x000f620000000800 */
[----:B------:R-:W-:Y:S02]  /*2b90*/  FADD R9, R33, R22 ;  /* 0x0000001621097221 */ /* 0x000fe40000000000 */
[----:B------:R-:W-:-:S05]  /*2ba0*/  FADD R11, R35, R26 ;  /* 0x0000001a230b7221 */ /* 0x000fca0000000000 */
[----:B------:R-:W0:Y:S01]  /*2bb0*/  MUFU.EX2 R19, R19 ;  /* 0x0000001300137308 */ /* 0x000e220000000800 */
[----:B------:R-:W-:Y:S02]  /*2bc0*/  FADD R10, R72, R27 ;  /* 0x0000001b480a7221 */ /* 0x000fe40000000000 */
[----:B------:R-:W-:-:S05]  /*2bd0*/  FADD R22, R20, R9 ;  /* 0x0000000914167221 */ /* 0x000fca0000000000 */
[----:B------:R-:W0:Y:S01]  /*2be0*/  MUFU.EX2 R29, R29 ;  /* 0x0000001d001d7308 */ /* 0x000e220000000800 */
[----:B------:R-:W-:Y:S02]  /*2bf0*/  FADD R8, R56, R23 ;  /* 0x0000001738087221 */ /* 0x000fe40000000000 */
[----:B-1----:R-:W-:-:S05]  /*2c00*/  FADD R26, R38, R11 ;  /* 0x0000000b261a7221 */ /* 0x002fca0000000000 */
[----:B------:R-:W1:Y:S01]  /*2c10*/  MUFU.EX2 R17, R17 ;  /* 0x0000001100117308 */ /* 0x000e620000000800 */
[----:B------:R-:W-:-:S07]  /*2c20*/  F2FP.BF16.PACK_AB R12, R47, R4 ;  /* 0x000000042f0c723e */ /* 0x000fce00000010ff */
[----:B------:R-:W1:Y:S01]  /*2c30*/  MUFU.EX2 R43, R43 ;  /* 0x0000002b002b7308 */ /* 0x000e620000000800 */
[----:B------:R-:W-:Y:S01]  /*2c40*/  F2FP.BF16.PACK_AB R14, R45, R44 ;  /* 0x0000002c2d0e723e */ /* 0x000fe200000010ff */
[----:B------:R-:W-:Y:S01]  /*2c50*/  FADD R11, R73, R10 ;  /* 0x0000000a490b7221 */ /* 0x000fe20000000000 */
[----:B------:R-:W-:Y:S01]  /*2c60*/  F2FP.BF16.PACK_AB R13, R13, R46 ;  /* 0x0000002e0d0d723e */ /* 0x000fe200000010ff */
[----:B--2---:R-:W-:Y:S01]  /*2c70*/  FADD R23, R21, R22 ;  /* 0x0000001615177221 */ /* 0x004fe20000000000 */
[----:B------:R-:W-:Y:S01]  /*2c80*/  LDSM.16.M88.4 R4, [R100+0x2000] ;  /* 0x002000006404783b */ /* 0x000fe20000000200 */
[----:B------:R-:W-:Y:S02]  /*2c90*/  FADD R9, R57, R8 ;  /* 0x0000000839097221 */ /* 0x000fe40000000000 */
[----:B------:R-:W-:Y:S01]  /*2ca0*/  FADD R27, R39, R26 ;  /* 0x0000001a271b7221 */ /* 0x000fe20000000000 */
[----:B------:R-:W-:Y:S01]  /*2cb0*/  LDSM.16.M88.4 R44, [R100+0x2400] ;  /* 0x00240000642c783b */ /* 0x000fe20000000200 */
[----:B---3--:R-:W-:-:S02]  /*2cc0*/  FADD R10, R18, R11 ;  /* 0x0000000b120a7221 */ /* 0x008fc40000000000 */
[----:B0-----:R-:W-:Y:S02]  /*2cd0*/  FADD R26, R24, R23 ;  /* 0x00000017181a7221 */ /* 0x001fe40000000000 */
[----:B----4-:R-:W-:Y:S02]  /*2ce0*/  FADD R8, R16, R9 ;  /* 0x0000000910087221 */ /* 0x010fe40000000000 */
[----:B-----5:R-:W-:Y:S02]  /*2cf0*/  FADD R36, R42, R27 ;  /* 0x0000001b2a247221 */ /* 0x020fe40000000000 */
[----:B------:R-:W-:Y:S02]  /*2d00*/  FADD R23, R19, R10 ;  /* 0x0000000a13177221 */ /* 0x000fe40000000000 */
[----:B------:R-:W-:Y:S02]  /*2d10*/  FADD R26, R29, R26 ;  /* 0x0000001a1d1a7221 */ /* 0x000fe40000000000 */
[----:B-1----:R-:W-:-:S02]  /*2d20*/  FADD R22, R17, R8 ;  /* 0x0000000811167221 */ /* 0x002fc40000000000 */
[----:B------:R-:W-:Y:S01]  /*2d30*/  FADD R36, R43, R36 ;  /* 0x000000242b247221 */ /* 0x000fe20000000000 */
[----:B------:R-:W0:Y:S04]  /*2d40*/  SHFL.BFLY PT, R40, R23, 0x2, 0x1f ;  /* 0x0c401f0017287f89 */ /* 0x000e2800000e0000 */
[----:B------:R-:W1:Y:S04]  /*2d50*/  SHFL.BFLY PT, R37, R26, 0x2, 0x1f ;  /* 0x0c401f001a257f89 */ /* 0x000e6800000e0000 */
[----:B------:R-:W2:Y:S04]  /*2d60*/  SHFL.BFLY PT, R27, R22, 0x2, 0x1f ;  /* 0x0c401f00161b7f89 */ /* 0x000ea800000e0000 */
[----:B------:R-:W3:Y:S01]  /*2d70*/  SHFL.BFLY PT, R41, R36, 0x2, 0x1f ;  /* 0x0c401f0024297f89 */ /* 0x000ee200000e0000 */
[----:B------:R-:W-:-:S02]  /*2d80*/  F2FP.BF16.PACK_AB R15, R75, R74 ;  /* 0x0000004a4b0f723e */ /* 0x000fc400000010ff */
[----:B------:R-:W-:Y:S02]  /*2d90*/  F2FP.BF16.PACK_AB R8, R28, R25 ;  /* 0x000000191c08723e */ /* 0x000fe400000010ff */
[----:B------:R-:W-:Y:S02]  /*2da0*/  F2FP.BF16.PACK_AB R10, R33, R32 ;  /* 0x00000020210a723e */ /* 0x000fe400000010ff */
[----:B------:R-:W-:Y:S02]  /*2db0*/  F2FP.BF16.PACK_AB R9, R31, R30 ;  /* 0x0000001e1f09723e */ /* 0x000fe400000010ff */
[----:B------:R-:W-:Y:S01]  /*2dc0*/  F2FP.BF16.PACK_AB R11, R35, R34 ;  /* 0x00000022230b723e */ /* 0x000fe200000010ff */
[----:B0-----:R-:W-:Y:S02]  /*2dd0*/  FADD R40, R23, R40 ;  /* 0x0000002817287221 */ /* 0x001fe40000000000 */
[----:B-1----:R-:W-:Y:S01]  /*2de0*/  FADD R37, R26, R37 ;  /* 0x000000251a257221 */ /* 0x002fe20000000000 */
[----:B------:R-:W-:Y:S01]  /*2df0*/  HMMA.16816.F32.BF16 R64, R12, R4, R64 ;  /* 0x000000040c40723c */ /* 0x000fe20000041840 */
[----:B--2---:R-:W-:-:S02]  /*2e00*/  FADD R27, R22, R27 ;  /* 0x0000001b161b7221 */ /* 0x004fc40000000000 */
[----:B---3--:R-:W-:-:S05]  /*2e10*/  FADD R41, R36, R41 ;  /* 0x0000002924297221 */ /* 0x008fca0000000000 */
[C---:B------:R-:W-:Y:S01]  /*2e20*/  HMMA.16816.F32.BF16 R60, R8.reuse, R4, R60 ;  /* 0x00000004083c723c */ /* 0x040fe2000004183c */
[----:B------:R-:W0:Y:S04]  /*2e30*/  SHFL.BFLY PT, R5, R40, 0x1, 0x1f ;  /* 0x0c201f0028057f89 */ /* 0x000e2800000e0000 */
[----:B------:R-:W-:Y:S03]  /*2e40*/  SHFL.BFLY PT, R4, R27, 0x1, 0x1f ;  /* 0x0c201f001b047f89 */ /* 0x000fe600000e0000 */
[-C--:B------:R-:W-:Y:S01]  /*2e50*/  HMMA.16816.F32.BF16 R48, R8, R44.reuse, R48 ;  /* 0x0000002c0830723c */ /* 0x080fe20000041830 */
[----:B------:R-:W1:Y:S04]  /*2e60*/  SHFL.BFLY PT, R8, R37, 0x1, 0x1f ;  /* 0x0c201f0025087f89 */ /* 0x000e6800000e0000 */
[----:B------:R-:W2:Y:S03]  /*2e70*/  SHFL.BFLY PT, R10, R41, 0x1, 0x1f ;  /* 0x0c201f00290a7f89 */ /* 0x000ea600000e0000 */
[----:B------:R-:W-:Y:S01]  /*2e80*/  HMMA.16816.F32.BF16 R68, R12, R44, R68 ;  /* 0x0000002c0c44723c */ /* 0x000fe20000041844 */
[----:B------:R-:W-:-:S02]  /*2e90*/  IADD3 R133, R133, 0x40, RZ ;  /* 0x0000004085857810 */ /* 0x000fc40007ffe0ff */
[----:B------:R-:W-:Y:S02]  /*2ea0*/  F2FP.BF16.PACK_AB R56, R57, R56 ;  /* 0x000000383938723e */ /* 0x000fe400000010ff */
[----:B------:R-:W-:Y:S02]  /*2eb0*/  ISETP.GE.AND P0, PT, R133, c[0x0][0x1d0], PT ;  /* 0x0000740085007a0c */ /* 0x000fe40003f06270 */
[----:B------:R-:W-:Y:S02]  /*2ec0*/  F2FP.BF16.PACK_AB R20, R21, R20 ;  /* 0x000000141514723e */ /* 0x000fe400000010ff */
[----:B------:R-:W-:Y:S02]  /*2ed0*/  F2FP.BF16.PACK_AB R58, R17, R16 ;  /* 0x00000010113a723e */ /* 0x000fe400000010ff */
[----:B------:R-:W-:Y:S02]  /*2ee0*/  F2FP.BF16.PACK_AB R57, R73, R72 ;  /* 0x000000484939723e */ /* 0x000fe400000010ff */
[----:B------:R-:W-:-:S02]  /*2ef0*/  F2FP.BF16.PACK_AB R59, R19, R18 ;  /* 0x00000012133b723e */ /* 0x000fc400000010ff */
[----:B------:R-:W-:Y:S02]  /*2f00*/  F2FP.BF16.PACK_AB R22, R29, R24 ;  /* 0x000000181d16723e */ /* 0x000fe400000010ff */
[----:B------:R-:W-:Y:S02]  /*2f10*/  F2FP.BF16.PACK_AB R21, R39, R38 ;  /* 0x000000262715723e */ /* 0x000fe400000010ff */
[----:B------:R-:W-:Y:S01]  /*2f20*/  F2FP.BF16.PACK_AB R23, R43, R42 ;  /* 0x0000002a2b17723e */ /* 0x000fe200000010ff */
[----:B------:R-:W-:Y:S01]  /*2f30*/  HMMA.16816.F32.BF16 R52, R56, R6, R64 ;  /* 0x000000063834723c */ /* 0x000fe20000041840 */
[----:B0-----:R-:W-:Y:S02]  /*2f40*/  FADD R5, R40, R5 ;  /* 0x0000000528057221 */ /* 0x001fe40000000000 */
[----:B-1----:R-:W-:Y:S02]  /*2f50*/  FADD R8, R37, R8 ;  /* 0x0000000825087221 */ /* 0x002fe40000000000 */
[----:B------:R-:W-:-:S03]  /*2f60*/  FADD R4, R27, R4 ;  /* 0x000000041b047221 */ /* 0x000fc60000000000 */
[----:B------:R-:W-:Y:S01]  /*2f70*/  HMMA.16816.F32.BF16 R60, R20, R6, R60 ;  /* 0x00000006143c723c */ /* 0x000fe2000004183c */
[----:B--2---:R-:W-:Y:S01]  /*2f80*/  FADD R10, R41, R10 ;  /* 0x0000000a290a7221 */ /* 0x004fe20000000000 */
[----:B------:R-:W-:Y:S01]  /*2f90*/  MOV R75, R118 ;  /* 0x00000076004b7202 */ /* 0x000fe20000000f00 */
[----:B------:R-:W-:-:S04]  /*2fa0*/  FFMA R114, R121, R114, R5 ;  /* 0x0000007279727223 */ /* 0x000fc80000000005 */
[----:B------:R-:W-:Y:S01]  /*2fb0*/  MOV R6, 0x40 ;  /* 0x0000004000067802 */ /* 0x000fe20000000f00 */
[----:B------:R-:W-:Y:S01]  /*2fc0*/  HMMA.16816.F32.BF16 R56, R56, R46, R68 ;  /* 0x0000002e3838723c */ /* 0x000fe20000041844 */
[----:B------:R-:W-:Y:S01]  /*2fd0*/  FFMA R113, R122, R113, R8 ;  /* 0x000000717a717223 */ /* 0x000fe20000000008 */
[----:B------:R-:W-:Y:S01]  /*2fe0*/  MOV R121, R116 ;  /* 0x0000007400797202 */ /* 0x000fe20000000f00 */
[----:B------:R-:W-:Y:S01]  /*2ff0*/  FFMA R115, R120, R115, R4 ;  /* 0x0000007378737223 */ /* 0x000fe20000000004 */
[----:B------:R-:W-:Y:S01]  /*3000*/  MOV R122, R117 ;  /* 0x00000075007a7202 */ /* 0x000fe20000000f00 */
[----:B------:R-:W-:-:S03]  /*3010*/  IMAD R101, R6, c[0x0][0x1b4], R101 ;  /* 0x00006d0006657a24 */ /* 0x000fc600078e0265 */
[----:B------:R-:W-:Y:S01]  /*3020*/  HMMA.16816.F32.BF16 R44, R20, R46, R48 ;  /* 0x0000002e142c723c */ /* 0x000fe20000041830 */
[----:B------:R-:W-:Y:S01]  /*3030*/  IMAD R109, R6, c[0x0][0x1a4], R109 ;  /* 0x00006900066d7a24 */ /* 0x000fe200078e026d */
[----:B------:R-:W-:Y:S01]  /*3040*/  MOV R74, R119 ;  /* 0x00000077004a7202 */ /* 0x000fe20000000f00 */
[----:B------:R-:W-:Y:S01]  /*3050*/  FFMA R112, R123, R112, R10 ;  /* 0x000000707b707223 */ /* 0x000fe2000000000a */
[----:B------:R-:W-:Y:S01]  /*3060*/  @P0 CALL.REL.NOINC `(.L_x_0) ;  /* 0x0000001000000944 */ /* 0x000fe20003c00000 */
[----:B------:R-:W-:Y:S05]  /*3070*/  BRA `(.L_x_1) ;  /* 0xffffdd3000007947 */ /* 0x000fea000383ffff */
.L_x_0:
[----:B0-----:R-:W-:Y:S01]  /*3080*/  SHF.L.U32 R2, R0, 0x2, RZ ;  /* 0x0000000200027819 */ /* 0x001fe200000006ff */
[----:B------:R-:W-:Y:S01]  /*3090*/  IMAD R11, R90, c[0x0][0x1c0], RZ ;  /* 0x000070005a0b7a24 */ /* 0x000fe200078e02ff */
[----:B------:R-:W-:Y:S01]  /*30a0*/  FSETP.GEU.AND P3, PT, R115, 1.175494350822287508e-38, PT ;  /* 0x008000007300780b */ /* 0x000fe20003f6e000 */
[----:B------:R-:W-:Y:S01]  /*30b0*/  IMAD R12, R91, c[0x0][0x1c4], RZ ;  /* 0x000071005b0c7a24 */ /* 0x000fe200078e02ff */
[----:B------:R-:W-:Y:S01]  /*30c0*/  LOP3.LUT R5, R2, 0x380, RZ, 0xc0, !PT ;  /* 0x0000038002057812 */ /* 0x000fe200078ec0ff */
[----:B------:R-:W-:Y:S01]  /*30d0*/  FMUL R4, R114, 8388608 ;  /* 0x4b00000072047820 */ /* 0x000fe20000400000 */
[----:B------:R-:W-:Y:S01]  /*30e0*/  SHF.L.U32 R2, R11, 0x1, RZ ;  /* 0x000000010b027819 */ /* 0x000fe200000006ff */
[----:B------:R-:W-:Y:S01]  /*30f0*/  FMUL R6, R113, 8388608 ;  /* 0x4b00000071067820 */ /* 0x000fe20000400000 */
[C---:B------:R-:W-:Y:S01]  /*3100*/  SHF.L.U32 R3, R12.reuse, 0x1, RZ ;  /* 0x000000010c037819 */ /* 0x040fe200000006ff */
[----:B------:R-:W-:Y:S01]  /*3110*/  IMAD.HI R16, R12, 0x2, RZ ;  /* 0x000000020c107827 */ /* 0x000fe200078e02ff */
[----:B------:R-:W-:Y:S01]  /*3120*/  SHF.L.U32 R9, R0, 0x3, RZ ;  /* 0x0000000300097819 */ /* 0x000fe200000006ff */
[----:B------:R-:W-:Y:S01]  /*3130*/  BAR.SYNC.DEFER_BLOCKING 0x0 ;  /* 0x0000000000007b1d */ /* 0x000fe20000010000 */
[----:B------:R-:W-:Y:S01]  /*3140*/  IADD3 R2, P4, P5, R3, c[0x0][0x178], R2 ;  /* 0x00005e0003027a10 */ /* 0x000fe20007d9e002 */
[----:B------:R-:W-:Y:S01]  /*3150*/  FMUL R3, R115, 8388608 ;  /* 0x4b00000073037820 */ /* 0x000fe20000400000 */
[----:B------:R-:W-:Y:S01]  /*3160*/  LOP3.LUT R8, R104, 0x60, RZ, 0xc0, !PT ;  /* 0x0000006068087812 */ /* 0x000fe200078ec0ff */
[----:B------:R-:W-:Y:S01]  /*3170*/  IMAD.HI R11, R11, 0x2, RZ ;  /* 0x000000020b0b7827 */ /* 0x000fe200078e02ff */
[----:B------:R-:W-:-:S02]  /*3180*/  LOP3.LUT R13, R0, 0xc, RZ, 0xc0, !PT ;  /* 0x0000000c000d7812 */ /* 0x000fc400078ec0ff */
[----:B------:R-:W-:Y:S01]  /*3190*/  FSEL R31, R3, R115, !P3 ;  /* 0x00000073031f7208 */ /* 0x000fe20005800000 */
[----:B------:R-:W-:Y:S01]  /*31a0*/  IMAD R90, R90, c[0x0][0x1cc], RZ ;  /* 0x000073005a5a7a24 */ /* 0x000fe200078e02ff */
[----:B------:R-:W-:Y:S02]  /*31b0*/  FSETP.GEU.AND P6, PT, R114, 1.175494350822287508e-38, PT ;  /* 0x008000007200780b */ /* 0x000fe40003fce000 */
[----:B------:R-:W-:Y:S01]  /*31c0*/  LOP3.LUT R10, R9, 0x38, RZ, 0xc0, !PT ;  /* 0x00000038090a7812 */ /* 0x000fe200078ec0ff */
[C---:B------:R-:W-:Y:S01]  /*31d0*/  FMUL R9, R112.reuse, 8388608 ;  /* 0x4b00000070097820 */ /* 0x040fe20000400000 */
[----:B------:R-:W-:Y:S02]  /*31e0*/  IADD3 R3, R31, -0x3f3504f3, RZ ;  /* 0xc0cafb0d1f037810 */ /* 0x000fe40007ffe0ff */
[----:B------:R-:W-:Y:S02]  /*31f0*/  FSETP.GEU.AND P1, PT, R112, 1.175494350822287508e-38, PT ;  /* 0x008000007000780b */ /* 0x000fe40003f2e000 */
[----:B------:R-:W-:-:S02]  /*3200*/  LOP3.LUT R7, R0, 0xf0, RZ, 0xc0, !PT ;  /* 0x000000f000077812 */ /* 0x000fc400078ec0ff */
[----:B------:R-:W-:Y:S02]  /*3210*/  FSEL R33, R4, R114, !P6 ;  /* 0x0000007204217208 */ /* 0x000fe40007000000 */
[----:B------:R-:W-:Y:S02]  /*3220*/  LEA R8, R13, R8, 0x9 ;  /* 0x000000080d087211 */ /* 0x000fe400078e48ff */
[----:B------:R-:W-:Y:S02]  /*3230*/  LOP3.LUT R4, R3, 0xff800000, RZ, 0xc0, !PT ;  /* 0xff80000003047812 */ /* 0x000fe400078ec0ff */
[----:B------:R-:W-:Y:S02]  /*3240*/  FSEL R39, R9, R112, !P1 ;  /* 0x0000007009277208 */ /* 0x000fe40004800000 */
[----:B------:R-:W-:Y:S02]  /*3250*/  FSETP.GEU.AND P0, PT, R113, 1.175494350822287508e-38, PT ;  /* 0x008000007100780b */ /* 0x000fe40003f0e000 */
[----:B------:R-:W-:-:S02]  /*3260*/  IADD3 R3, R33, -0x3f3504f3, RZ ;  /* 0xc0cafb0d21037810 */ /* 0x000fc40007ffe0ff */
[C---:B------:R-:W-:Y:S02]  /*3270*/  LEA R18, R7.reuse, R8, 0x3 ;  /* 0x0000000807127211 */ /* 0x040fe400078e18ff */
[----:B------:R-:W-:Y:S02]  /*3280*/  LEA R20, R7, R10, 0x2 ;  /* 0x0000000a07147211 */ /* 0x000fe400078e10ff */
[----:B------:R-:W-:Y:S02]  /*3290*/  LEA R102, R102, R5, 0x3 ;  /* 0x0000000566667211 */ /* 0x000fe400078e18ff */
[--C-:B------:R-:W-:Y:S01]  /*32a0*/  SHF.R.S32.HI R14, RZ, 0x4, R0.reuse ;  /* 0x00000004ff0e7819 */ /* 0x100fe20000011400 */
[----:B------:R-:W0:Y:S01]  /*32b0*/  I2F R5, R4 ;  /* 0x0000000400057306 */ /* 0x000e220000201400 */
[----:B------:R-:W-:Y:S02]  /*32c0*/  SHF.R.U32.HI R7, RZ, 0x1, R0 ;  /* 0x00000001ff077819 */ /* 0x000fe40000011600 */
[----:B------:R-:W-:-:S02]  /*32d0*/  IADD3 R0, R39, -0x3f3504f3, RZ ;  /* 0xc0cafb0d27007810 */ /* 0x000fc40007ffe0ff */
[----:B------:R-:W-:Y:S02]  /*32e0*/  FSEL R32, R6, R113, !P0 ;  /* 0x0000007106207208 */ /* 0x000fe40004000000 */
[----:B------:R-:W-:Y:S02]  /*32f0*/  LOP3.LUT R6, R3, 0xff800000, RZ, 0xc0, !PT ;  /* 0xff80000003067812 */ /* 0x000fe400078ec0ff */
[----:B------:R-:W-:Y:S02]  /*3300*/  FSETP.GT.AND P2, PT, |R112|, 8.50705917302346158658e+37, PT ;  /* 0x7e8000007000780b */ /* 0x000fe40003f44200 */
[----:B------:R-:W-:Y:S01]  /*3310*/  LOP3.LUT R12, R0, 0xff800000, RZ, 0xc0, !PT ;  /* 0xff800000000c7812 */ /* 0x000fe200078ec0ff */
[----:B------:R-:W1:Y:S01]  /*3320*/  I2F R8, R6 ;  /* 0x0000000600087306 */ /* 0x000e620000201400 */
[----:B------:R-:W-:Y:S02]  /*3330*/  FSEL R0, RZ, -23, P3 ;  /* 0xc1b80000ff007808 */ /* 0x000fe40001800000 */
[----:B------:R-:W-:-:S02]  /*3340*/  FSETP.GEU.AND P3, PT, |R112|, 1.175494350822287508e-38, PT ;  /* 0x008000007000780b */ /* 0x000fc40003f6e200 */
[----:B------:R-:W-:Y:S01]  /*3350*/  LOP3.LUT R7, R7, 0x4, RZ, 0xc0, !PT ;  /* 0x0000000407077812 */ /* 0x000fe200078ec0ff */
[----:B0-----:R-:W-:Y:S01]  /*3360*/  FFMA.FTZ R0, R5, 1.1920928955078125e-07, R0 ;  /* 0x3400000005007823 */ /* 0x001fe20000010000 */
[----:B------:R-:W-:Y:S02]  /*3370*/  IADD3 R3, R32, -0x3f3504f3, RZ ;  /* 0xc0cafb0d20037810 */ /* 0x000fe40007ffe0ff */
[----:B------:R-:W-:Y:S01]  /*3380*/  IADD3 R37, R7, R20, RZ ;  /* 0x0000001407257210 */ /* 0x000fe20007ffe0ff */
[----:B------:R-:W-:Y:S01]  /*3390*/  @P2 FMUL R112, R112, 0.25 ;  /* 0x3e80000070702820 */ /* 0x000fe20000400000 */
[----:B------:R-:W-:Y:S01]  /*33a0*/  FSEL R5, RZ, -23, P6 ;  /* 0xc1b80000ff057808 */ /* 0x000fe20003000000 */
[----:B------:R-:W-:Y:S01]  /*33b0*/  @P2 FMUL R47, R47, 0.25 ;  /* 0x3e8000002f2f2820 */ /* 0x000fe20000400000 */
[----:B------:R-:W-:Y:S01]  /*33c0*/  LOP3.LUT R9, R3, 0xff800000, RZ, 0xc0, !PT ;  /* 0xff80000003097812 */ /* 0x000fe200078ec0ff */
[----:B------:R-:W-:Y:S01]  /*33d0*/  @P2 FMUL R46, R46, 0.25 ;  /* 0x3e8000002e2e2820 */ /* 0x000fe20000400000 */
[----:B------:R-:W-:Y:S01]  /*33e0*/  FSEL R7, RZ, -23, P0 ;  /* 0xc1b80000ff077808 */ /* 0x000fe20000000000 */
[----:B------:R-:W-:Y:S01]  /*33f0*/  @!P3 FMUL R112, R112, 16777216 ;  /* 0x4b8000007070b820 */ /* 0x000fe20000400000 */
[----:B------:R-:W-:Y:S01]  /*3400*/  FSETP.GT.AND P0, PT, |R113|, 8.50705917302346158658e+37, PT ;  /* 0x7e8000007100780b */ /* 0x000fe20003f04200 */
[----:B------:R-:W0:Y:S01]  /*3410*/  I2F R10, R9 ;  /* 0x00000009000a7306 */ /* 0x000e220000201400 */
[----:B------:R-:W-:Y:S01]  /*3420*/  SGXT R3, R14, 0x1 ;  /* 0x000000010e03781a */ /* 0x000fe20000000200 */
[----:B-1----:R-:W-:Y:S01]  /*3430*/  FFMA.FTZ R8, R8, 1.1920928955078125e-07, R5 ;  /* 0x3400000008087823 */ /* 0x002fe20000010005 */
[----:B------:R-:W-:Y:S01]  /*3440*/  FSETP.GEU.AND P6, PT, |R114|, 1.175494350822287508e-38, PT ;  /* 0x008000007200780b */ /* 0x000fe20003fce200 */
[----:B------:R-:W-:Y:S01]  /*3450*/  @P2 FMUL R63, R63, 0.25 ;  /* 0x3e8000003f3f2820 */ /* 0x000fe20000400000 */
[----:B------:R-:W-:Y:S01]  /*3460*/  LOP3.LUT R102, R102, 0x808, R3, 0x78, !PT ;  /* 0x0000080866667812 */ /* 0x000fe200078e7803 */
[----:B------:R-:W-:Y:S01]  /*3470*/  @P2 FMUL R62, R62, 0.25 ;  /* 0x3e8000003e3e2820 */ /* 0x000fe20000400000 */
[----:B------:R-:W-:Y:S01]  /*3480*/  FSETP.GEU.AND P2, PT, |R113|, 1.175494350822287508e-38, PT ;  /* 0x008000007100780b */ /* 0x000fe20003f4e200 */
[----:B------:R1:W2:Y:S01]  /*3490*/  I2F R14, R12 ;  /* 0x0000000c000e7306 */ /* 0x0002a20000201400 */
[----:B------:R-:W-:Y:S01]  /*34a0*/  IADD3.X R3, R16, c[0x0][0x17c], R11, P4, P5 ;  /* 0x00005f0010037a10 */ /* 0x000fe200027ea40b */
[----:B------:R-:W-:Y:S01]  /*34b0*/  @!P3 FMUL R47, R47, 16777216 ;  /* 0x4b8000002f2fb820 */ /* 0x000fe20000400000 */
[----:B------:R-:W-:Y:S01]  /*34c0*/  FSETP.GT.AND P4, PT, |R114|, 8.50705917302346158658e+37, PT ;  /* 0x7e8000007200780b */ /* 0x000fe20003f84200 */
[----:B------:R-:W-:Y:S01]  /*34d0*/  @P0 FMUL R113, R113, 0.25 ;  /* 0x3e80000071710820 */ /* 0x000fe20000400000 */
[C---:B------:R-:W-:Y:S01]  /*34e0*/  FSETP.GT.AND P5, PT, |R115|.reuse, 8.50705917302346158658e+37, PT ;  /* 0x7e8000007300780b */ /* 0x040fe20003fa4200 */
[----:B------:R-:W-:Y:S01]  /*34f0*/  @!P3 FMUL R46, R46, 16777216 ;  /* 0x4b8000002e2eb820 */ /* 0x000fe20000400000 */
[----:B------:R-:W-:Y:S01]  /*3500*/  FSEL R11, RZ, -23, P1 ;  /* 0xc1b80000ff0b7808 */ /* 0x000fe20000800000 */
[----:B------:R-:W3:Y:S01]  /*3510*/  MUFU.RCP R5, R112 ;  /* 0x0000007000057308 */ /* 0x000ee20000001000 */
[----:B------:R-:W-:Y:S01]  /*3520*/  FSETP.GEU.AND P1, PT, |R115|, 1.175494350822287508e-38, PT ;  /* 0x008000007300780b */ /* 0x000fe20003f2e200 */
[----:B------:R-:W-:Y:S01]  /*3530*/  @!P3 FMUL R63, R63, 16777216 ;  /* 0x4b8000003f3fb820 */ /* 0x000fe20000400000 */
[----:B------:R-:W-:Y:S01]  /*3540*/  LEA R30, R13, R18, 0x1 ;  /* 0x000000120d1e7211 */ /* 0x000fe200078e08ff */
[----:B------:R-:W-:Y:S01]  /*3550*/  @!P3 FMUL R62, R62, 16777216 ;  /* 0x4b8000003e3eb820 */ /* 0x000fe20000400000 */
[----:B------:R-:W-:Y:S01]  /*3560*/  IADD3 R4, R31, -R4, RZ ;  /* 0x800000041f047210 */ /* 0x000fe20007ffe0ff */
[----:B------:R-:W-:Y:S01]  /*3570*/  @!P2 FMUL R113, R113, 16777216 ;  /* 0x4b8000007171a820 */ /* 0x000fe20000400000 */
[----:B-1----:R-:W-:Y:S01]  /*3580*/  IADD3 R12, R39, -R12, RZ ;  /* 0x8000000c270c7210 */ /* 0x002fe20007ffe0ff */
[----:B0-----:R-:W-:Y:S01]  /*3590*/  FFMA.FTZ R10, R10, 1.1920928955078125e-07, R7 ;  /* 0x340000000a0a7823 */ /* 0x001fe20000010007 */
[----:B------:R-:W-:Y:S01]  /*35a0*/  IADD3 R9, R32, -R9, RZ ;  /* 0x8000000920097210 */ /* 0x000fe20007ffe0ff */
[----:B--2---:R-:W-:Y:S01]  /*35b0*/  FFMA.FTZ R11, R14, 1.1920928955078125e-07, R11 ;  /* 0x340000000e0b7823 */ /* 0x004fe2000001000b */
[----:B------:R-:W-:Y:S01]  /*35c0*/  IADD3 R6, R33, -R6, RZ ;  /* 0x8000000621067210 */ /* 0x000fe20007ffe0ff */
[----:B------:R-:W-:Y:S01]  /*35d0*/  @P4 FMUL R114, R114, 0.25 ;  /* 0x3e80000072724820 */ /* 0x000fe20000400000 */
[----:B------:R-:W-:Y:S01]  /*35e0*/  FSETP.NEU.AND P3, PT, R31, RZ, PT ;  /* 0x000000ff1f00720b */ /* 0x000fe20003f6d000 */
[----:B------:R-:W-:Y:S01]  /*35f0*/  @P5 FMUL R115, R115, 0.25 ;  /* 0x3e80000073735820 */ /* 0x000fe20000400000 */
[----:B------:R-:W-:Y:S01]  /*3600*/  LOP3.LUT R103, R103, 0x1f8, RZ, 0xc0, !PT ;  /* 0x000001f867677812 */ /* 0x000fe200078ec0ff */
[C---:B---3--:R-:W-:Y:S01]  /*3610*/  FMUL R7, R5.reuse, R47 ;  /* 0x0000002f05077220 */ /* 0x048fe20000400000 */
[----:B------:R-:W-:Y:S01]  /*3620*/  MOV R47, c[0x0][0x1c8] ;  /* 0x00007200002f7a02 */ /* 0x000fe20000000f00 */
[----:B------:R-:W-:-:S02]  /*3630*/  FMUL R14, R5, R46 ;  /* 0x0000002e050e7220 */ /* 0x000fc40000400000 */
[C---:B------:R-:W-:Y:S02]  /*3640*/  FMUL R15, R5.reuse, R63 ;  /* 0x0000003f050f7220 */ /* 0x040fe40000400000 */
[----:B------:R-:W-:Y:S02]  /*3650*/  FMUL R18, R5, R62 ;  /* 0x0000003e05127220 */ /* 0x000fe40000400000 */
[----:B------:R-:W0:Y:S01]  /*3660*/  MUFU.RCP R5, R113 ;  /* 0x0000007100057308 */ /* 0x000e220000001000 */
[----:B------:R-:W-:Y:S02]  /*3670*/  @!P6 FMUL R114, R114, 16777216 ;  /* 0x4b8000007272e820 */ /* 0x000fe40000400000 */
[----:B------:R-:W-:Y:S01]  /*3680*/  @!P1 FMUL R115, R115, 16777216 ;  /* 0x4b80000073739820 */ /* 0x000fe20000400000 */
[----:B------:R-:W-:Y:S01]  /*3690*/  F2FP.BF16.PACK_AB R18, R15, R18 ;  /* 0x000000120f12723e */ /* 0x000fe200000010ff */
[----:B------:R-:W-:Y:S02]  /*36a0*/  @P0 FMUL R61, R61, 0.25 ;  /* 0x3e8000003d3d0820 */ /* 0x000fe40000400000 */
[----:B------:R-:W-:Y:S01]  /*36b0*/  @P0 FMUL R60, R60, 0.25 ;  /* 0x3e8000003c3c0820 */ /* 0x000fe20000400000 */
[----:B------:R-:W1:Y:S01]  /*36c0*/  MUFU.RCP R13, R114 ;  /* 0x00000072000d7308 */ /* 0x000e620000001000 */
[----:B------:R-:W-:-:S02]  /*36d0*/  @!P2 FMUL R61, R61, 16777216 ;  /* 0x4b8000003d3da820 */ /* 0x000fc40000400000 */
[----:B------:R-:W-:Y:S02]  /*36e0*/  @!P2 FMUL R60, R60, 16777216 ;  /* 0x4b8000003c3ca820 */ /* 0x000fe40000400000 */
[----:B------:R-:W-:Y:S02]  /*36f0*/  @P4 FMUL R59, R59, 0.25 ;  /* 0x3e8000003b3b4820 */ /* 0x000fe40000400000 */
[----:B------:R-:W-:Y:S01]  /*3700*/  @P4 FMUL R58, R58, 0.25 ;  /* 0x3e8000003a3a4820 */ /* 0x000fe20000400000 */
[----:B------:R-:W2:Y:S01]  /*3710*/  MUFU.RCP R16, R115 ;  /* 0x0000007300107308 */ /* 0x000ea20000001000 */
[----:B------:R-:W-:Y:S02]  /*3720*/  @P4 FMUL R55, R55, 0.25 ;  /* 0x3e80000037374820 */ /* 0x000fe40000400000 */
[----:B------:R-:W-:Y:S01]  /*3730*/  @P4 FMUL R54, R54, 0.25 ;  /* 0x3e80000036364820 */ /* 0x000fe20000400000 */
[----:B------:R-:W-:Y:S01]  /*3740*/  ISETP.GE.U32.AND P4, PT, R39, 0x7f800000, PT ;  /* 0x7f8000002700780c */ /* 0x000fe20003f86070 */
[----:B------:R-:W-:-:S02]  /*3750*/  @P5 FMUL R57, R57, 0.25 ;  /* 0x3e80000039395820 */ /* 0x000fc40000400000 */
[----:B------:R-:W-:Y:S02]  /*3760*/  @P5 FMUL R56, R56, 0.25 ;  /* 0x3e80000038385820 */ /* 0x000fe40000400000 */
[----:B------:R-:W-:Y:S02]  /*3770*/  @P5 FMUL R53, R53, 0.25 ;  /* 0x3e80000035355820 */ /* 0x000fe40000400000 */
[----:B------:R-:W-:Y:S01]  /*3780*/  @P5 FMUL R52, R52, 0.25 ;  /* 0x3e80000034345820 */ /* 0x000fe20000400000 */
[----:B------:R-:W-:Y:S01]  /*3790*/  ISETP.GE.U32.AND P5, PT, R32, 0x7f800000, PT ;  /* 0x7f8000002000780c */ /* 0x000fe20003fa6070 */
[----:B------:R-:W-:Y:S02]  /*37a0*/  @P0 FMUL R45, R45, 0.25 ;  /* 0x3e8000002d2d0820 */ /* 0x000fe40000400000 */
[----:B------:R-:W-:Y:S01]  /*37b0*/  @P0 FMUL R44, R44, 0.25 ;  /* 0x3e8000002c2c0820 */ /* 0x000fe20000400000 */
[----:B------:R-:W-:Y:S01]  /*37c0*/  ISETP.GE.U32.AND P0, PT, R31, 0x7f800000, PT ;  /* 0x7f8000001f00780c */ /* 0x000fe20003f06070 */
[----:B0-----:R-:W-:-:S02]  /*37d0*/  FMUL R17, R5, R61 ;  /* 0x0000003d05117220 */ /* 0x001fc40000400000 */
[----:B------:R-:W-:Y:S02]  /*37e0*/  FMUL R20, R5, R60 ;  /* 0x0000003c05147220 */ /* 0x000fe40000400000 */
[----:B------:R-:W-:Y:S02]  /*37f0*/  @!P6 FMUL R59, R59, 16777216 ;  /* 0x4b8000003b3be820 */ /* 0x000fe40000400000 */
[----:B------:R-:W-:Y:S01]  /*3800*/  @!P6 FMUL R58, R58, 16777216 ;  /* 0x4b8000003a3ae820 */ /* 0x000fe20000400000 */
[----:B------:R-:W-:Y:S01]  /*3810*/  F2FP.BF16.PACK_AB R20, R17, R20 ;  /* 0x000000141114723e */ /* 0x000fe200000010ff */
[----:B------:R-:W-:Y:S01]  /*3820*/  @!P6 FMUL R55, R55, 16777216 ;  /* 0x4b8000003737e820 */ /* 0x000fe20000400000 */
[----:B------:R-:W-:Y:S01]  /*3830*/  MOV R17, 0x3dc6b27f ;  /* 0x3dc6b27f00117802 */ /* 0x000fe20000000f00 */
[----:B------:R-:W-:Y:S02]  /*3840*/  @!P6 FMUL R54, R54, 16777216 ;  /* 0x4b8000003636e820 */ /* 0x000fe40000400000 */
[----:B------:R-:W-:-:S02]  /*3850*/  @!P1 FMUL R57, R57, 16777216 ;  /* 0x4b80000039399820 */ /* 0x000fc40000400000 */
[----:B------:R-:W-:Y:S02]  /*3860*/  @!P1 FMUL R56, R56, 16777216 ;  /* 0x4b80000038389820 */ /* 0x000fe40000400000 */
[----:B------:R-:W-:Y:S02]  /*3870*/  @!P1 FMUL R53, R53, 16777216 ;  /* 0x4b80000035359820 */ /* 0x000fe40000400000 */
[----:B------:R-:W-:Y:S01]  /*3880*/  @!P1 FMUL R52, R52, 16777216 ;  /* 0x4b80000034349820 */ /* 0x000fe20000400000 */
[----:B------:R-:W-:Y:S01]  /*3890*/  ISETP.GE.U32.AND P1, PT, R33, 0x7f800000, PT ;  /* 0x7f8000002100780c */ /* 0x000fe20003f26070 */
[----:B------:R-:W-:Y:S02]  /*38a0*/  @!P2 FMUL R45, R45, 16777216 ;  /* 0x4b8000002d2da820 */ /* 0x000fe40000400000 */
[----:B------:R-:W-:Y:S01]  /*38b0*/  @!P2 FMUL R44, R44, 16777216 ;  /* 0x4b8000002c2ca820 */ /* 0x000fe20000400000 */
[----:B------:R-:W-:Y:S01]  /*38c0*/  FSETP.NEU.AND P2, PT, R33, RZ, PT ;  /* 0x000000ff2100720b */ /* 0x000fe20003f4d000 */
[----:B-1----:R-:W-:-:S02]  /*38d0*/  FMUL R19, R13, R59 ;  /* 0x0000003b0d137220 */ /* 0x002fc40000400000 */
[C---:B------:R-:W-:Y:S02]  /*38e0*/  FMUL R22, R13.reuse, R58 ;  /* 0x0000003a0d167220 */ /* 0x040fe40000400000 */
[C---:B------:R-:W-:Y:S02]  /*38f0*/  FMUL R23, R13.reuse, R55 ;  /* 0x000000370d177220 */ /* 0x040fe40000400000 */
[----:B------:R-:W-:Y:S01]  /*3900*/  FMUL R26, R13, R54 ;  /* 0x000000360d1a7220 */ /* 0x000fe20000400000 */
[----:B------:R-:W-:Y:S01]  /*3910*/  F2FP.BF16.PACK_AB R27, R19, R22 ;  /* 0x00000016131b723e */ /* 0x000fe200000010ff */
[C---:B--2---:R-:W-:Y:S01]  /*3920*/  FMUL R21, R16.reuse, R57 ;  /* 0x0000003910157220 */ /* 0x044fe20000400000 */
[----:B------:R-:W-:Y:S01]  /*3930*/  F2FP.BF16.PACK_AB R19, R7, R14 ;  /* 0x0000000e0713723e */ /* 0x000fe200000010ff */
[C---:B------:R-:W-:Y:S01]  /*3940*/  FMUL R24, R16.reuse, R56 ;  /* 0x0000003810187220 */ /* 0x040fe20000400000 */
[----:B------:R-:W-:Y:S01]  /*3950*/  F2FP.BF16.PACK_AB R26, R23, R26 ;  /* 0x0000001a171a723e */ /* 0x000fe200000010ff */
[----:B------:R-:W-:-:S02]  /*3960*/  FMUL R25, R16, R53 ;  /* 0x0000003510197220 */ /* 0x000fc40000400000 */
[----:B------:R-:W-:Y:S01]  /*3970*/  FMUL R28, R16, R52 ;  /* 0x00000034101c7220 */ /* 0x000fe20000400000 */
[----:B------:R-:W-:Y:S01]  /*3980*/  F2FP.BF16.PACK_AB R29, R21, R24 ;  /* 0x00000018151d723e */ /* 0x000fe200000010ff */
[----:B------:R-:W-:Y:S02]  /*3990*/  FADD R4, R4, -1 ;  /* 0xbf80000004047421 */ /* 0x000fe40000000000 */
[----:B------:R-:W-:Y:S01]  /*39a0*/  FMUL R13, R5, R45 ;  /* 0x0000002d050d7220 */ /* 0x000fe20000400000 */
[----:B------:R-:W-:Y:S01]  /*39b0*/  F2FP.BF16.PACK_AB R28, R25, R28 ;  /* 0x0000001c191c723e */ /* 0x000fe200000010ff */
[----:B------:R-:W-:Y:S02]  /*39c0*/  FMUL R16, R5, R44 ;  /* 0x0000002c05107220 */ /* 0x000fe40000400000 */
[----:B------:R-:W-:Y:S02]  /*39d0*/  FFMA.FTZ R5, R4, R17, -0.16845393180847167969 ;  /* 0xbe2c7f3004057423 */ /* 0x000fe40000010011 */
[----:B------:R-:W-:Y:S01]  /*39e0*/  FADD R9, R9, -1 ;  /* 0xbf80000009097421 */ /* 0x000fe20000000000 */
[----:B------:R-:W-:Y:S01]  /*39f0*/  F2FP.BF16.PACK_AB R21, R13, R16 ;  /* 0x000000100d15723e */ /* 0x000fe200000010ff */
[----:B------:R-:W-:Y:S01]  /*3a00*/  FADD R13, R12, -1 ;  /* 0xbf8000000c0d7421 */ /* 0x000fe20000000000 */
[----:B------:R-:W-:Y:S01]  /*3a10*/  LOP3.LUT R16, R102, 0x10, RZ, 0x3c, !PT ;  /* 0x0000001066107812 */ /* 0x000fe200078e3cff */
[----:B------:R-:W-:Y:S01]  /*3a20*/  FFMA.FTZ R5, R4, R5, 0.1716887056827545166 ;  /* 0x3e2fcf2a04057423 */ /* 0x000fe20000010005 */
[----:B------:R-:W-:Y:S01]  /*3a30*/  STS.64 [R102], R28 ;  /* 0x0000001c66007388 */ /* 0x000fe20000000a00 */
[----:B------:R-:W-:-:S02]  /*3a40*/  FFMA.FTZ R14, R13, R17, -0.16845393180847167969 ;  /* 0xbe2c7f300d0e7423 */ /* 0x000fc40000010011 */
[C---:B------:R-:W-:Y:S01]  /*3a50*/  FFMA.FTZ R5, R4.reuse, R5, -0.17900948226451873779 ;  /* 0xbe374e4304057423 */ /* 0x040fe20000010005 */
[----:B------:R0:W-:Y:S01]  /*3a60*/  STS.64 [R102+0x400], R20 ;  /* 0x0004001466007388 */ /* 0x0001e20000000a00 */
[----:B------:R-:W-:Y:S02]  /*3a70*/  FFMA.FTZ R12, R9, R17, -0.16845393180847167969 ;  /* 0xbe2c7f30090c7423 */ /* 0x000fe40000010011 */
[----:B------:R-:W-:Y:S01]  /*3a80*/  FFMA.FTZ R14, R13, R14, 0.1716887056827545166 ;  /* 0x3e2fcf2a0d0e7423 */ /* 0x000fe2000001000e */
[----:B------:R-:W-:Y:S01]  /*3a90*/  STS.64 [R16+0x1000], R26 ;  /* 0x0010001a10007388 */ /* 0x000fe20000000a00 */
[----:B------:R-:W-:Y:S02]  /*3aa0*/  FFMA.FTZ R5, R4, R5, 0.20512372255325317383 ;  /* 0x3e520bf404057423 */ /* 0x000fe40000010005 */
[----:B------:R-:W-:Y:S01]  /*3ab0*/  FFMA.FTZ R12, R9, R12, 0.1716887056827545166 ;  /* 0x3e2fcf2a090c7423 */ /* 0x000fe2000001000c */
[----:B------:R1:W-:Y:S01]  /*3ac0*/  STS.64 [R16+0x1400], R18 ;  /* 0x0014001210007388 */ /* 0x0003e20000000a00 */
[----:B------:R-:W-:-:S02]  /*3ad0*/  FFMA.FTZ R14, R13, R14, -0.17900948226451873779 ;  /* 0xbe374e430d0e7423 */ /* 0x000fc4000001000e */
[----:B------:R-:W-:Y:S01]  /*3ae0*/  FFMA.FTZ R5, R4, R5, -0.24046532809734344482 ;  /* 0xbe763c8b04057423 */ /* 0x000fe20000010005 */
[----:B0-----:R-:W-:Y:S01]  /*3af0*/  LEA R21, R47, R47, 0x3 ;  /* 0x0000002f2f157211 */ /* 0x001fe200078e18ff */
[----:B------:R-:W-:Y:S02]  /*3b00*/  FADD R6, R6, -1 ;  /* 0xbf80000006067421 */ /* 0x000fe40000000000 */
[----:B------:R-:W-:Y:S02]  /*3b10*/  FFMA.FTZ R12, R9, R12, -0.17900948226451873779 ;  /* 0xbe374e43090c7423 */ /* 0x000fe4000001000c */
[----:B------:R-:W-:Y:S02]  /*3b20*/  FFMA.FTZ R14, R13, R14, 0.20512372255325317383 ;  /* 0x3e520bf40d0e7423 */ /* 0x000fe4000001000e */
[----:B------:R-:W-:Y:S01]  /*3b30*/  FFMA.FTZ R5, R4, R5, 0.28857114911079406738 ;  /* 0x3e93bf9904057423 */ /* 0x000fe20000010005 */
[----:B-1----:R-:W-:Y:S01]  /*3b40*/  LOP3.LUT R16, R30, 0x10, RZ, 0x3c, !PT ;  /* 0x000000101e107812 */ /* 0x002fe200078e3cff */
[----:B------:R-:W-:Y:S01]  /*3b50*/  FFMA.FTZ R7, R6, R17, -0.16845393180847167969 ;  /* 0xbe2c7f3006077423 */ /* 0x000fe20000010011 */
[----:B------:R-:W-:Y:S01]  /*3b60*/  BAR.SYNC.DEFER_BLOCKING 0x0 ;  /* 0x0000000000007b1d */ /* 0x000fe20000010000 */
[----:B------:R-:W-:Y:S01]  /*3b70*/  FFMA.FTZ R12, R9, R12, 0.20512372255325317383 ;  /* 0x3e520bf4090c7423 */ /* 0x000fe2000001000c */
[----:B------:R-:W-:Y:S01]  /*3b80*/  LEA R17, R47, -R47, 0x3 ;  /* 0x8000002f2f117211 */ /* 0x000fe200078e18ff */
[----:B------:R-:W-:Y:S01]  /*3b90*/  FFMA.FTZ R14, R13, R14, -0.24046532809734344482 ;  /* 0xbe763c8b0d0e7423 */ /* 0x000fe2000001000e */
[----:B------:R-:W-:Y:S01]  /*3ba0*/  SHF.L.U32 R19, R47, 0x3, RZ ;  /* 0x000000032f137819 */ /* 0x000fe200000006ff */
[----:B------:R-:W-:-:S02]  /*3bb0*/  FFMA.FTZ R5, R4, R5, -0.36067417263984680176 ;  /* 0xbeb8aa4904057423 */ /* 0x000fc40000010005 */
[----:B------:R-:W-:Y:S02]  /*3bc0*/  FFMA.FTZ R7, R6, R7, 0.1716887056827545166 ;  /* 0x3e2fcf2a06077423 */ /* 0x000fe40000010007 */
[----:B------:R-:W-:Y:S02]  /*3bd0*/  FFMA.FTZ R12, R9, R12, -0.24046532809734344482 ;  /* 0xbe763c8b090c7423 */ /* 0x000fe4000001000c */
[----:B------:R-:W-:Y:S02]  /*3be0*/  FFMA.FTZ R14, R13, R14, 0.28857114911079406738 ;  /* 0x3e93bf990d0e7423 */ /* 0x000fe4000001000e */
[----:B------:R-:W-:Y:S02]  /*3bf0*/  FFMA.FTZ R5, R4, R5, 0.48089820146560668945 ;  /* 0x3ef6384a04057423 */ /* 0x000fe40000010005 */
[----:B------:R-:W-:Y:S02]  /*3c00*/  FFMA.FTZ R7, R6, R7, -0.17900948226451873779 ;  /* 0xbe374e4306077423 */ /* 0x000fe40000010007 */
[----:B------:R-:W-:-:S02]  /*3c10*/  FFMA.FTZ R12, R9, R12, 0.28857114911079406738 ;  /* 0x3e93bf99090c7423 */ /* 0x000fc4000001000c */
[----:B------:R-:W-:Y:S02]  /*3c20*/  FFMA.FTZ R14, R13, R14, -0.36067417263984680176 ;  /* 0xbeb8aa490d0e7423 */ /* 0x000fe4000001000e */
[----:B------:R-:W-:Y:S02]  /*3c30*/  FFMA.FTZ R5, R4, R5, -0.72134751081466674805 ;  /* 0xbf38aa3b04057423 */ /* 0x000fe40000010005 */
[----:B------:R-:W-:Y:S01]  /*3c40*/  FFMA.FTZ R7, R6, R7, 0.20512372255325317383 ;  /* 0x3e520bf406077423 */ /* 0x000fe20000010007 */
[----:B------:R-:W-:Y:S01]  /*3c50*/  LDS.64 R42, [R16] ;  /* 0x00000000102a7984 */ /* 0x000fe20000000a00 */
[----:B------:R-:W-:Y:S02]  /*3c60*/  FFMA.FTZ R12, R9, R12, -0.36067417263984680176 ;  /* 0xbeb8aa49090c7423 */ /* 0x000fe4000001000c */
[----:B------:R-:W-:Y:S02]  /*3c70*/  FFMA.FTZ R14, R13, R14, 0.48089820146560668945 ;  /* 0x3ef6384a0d0e7423 */ /* 0x000fe4000001000e */
[----:B------:R-:W-:-:S02]  /*3c80*/  FMUL R5, R4, R5 ;  /* 0x0000000504057220 */ /* 0x000fc40000400000 */
[----:B------:R-:W-:Y:S02]  /*3c90*/  FFMA.FTZ R7, R6, R7, -0.24046532809734344482 ;  /* 0xbe763c8b06077423 */ /* 0x000fe40000010007 */
[----:B------:R-:W-:Y:S02]  /*3ca0*/  FFMA.FTZ R12, R9, R12, 0.48089820146560668945 ;  /* 0x3ef6384a090c7423 */ /* 0x000fe4000001000c */
[----:B------:R-:W-:Y:S02]  /*3cb0*/  FFMA.FTZ R14, R13, R14, -0.72134751081466674805 ;  /* 0xbf38aa3b0d0e7423 */ /* 0x000fe4000001000e */
[----:B------:R-:W-:Y:S02]  /*3cc0*/  FMUL R5, R4, R5 ;  /* 0x0000000504057220 */ /* 0x000fe40000400000 */
[----:B------:R-:W-:Y:S02]  /*3cd0*/  FFMA.FTZ R7, R6, R7, 0.28857114911079406738 ;  /* 0x3e93bf9906077423 */ /* 0x000fe40000010007 */
[----:B------:R-:W-:-:S02]  /*3ce0*/  FFMA.FTZ R12, R9, R12, -0.72134751081466674805 ;  /* 0xbf38aa3b090c7423 */ /* 0x000fc4000001000c */
[----:B------:R-:W-:Y:S02]  /*3cf0*/  FMUL R14, R13, R14 ;  /* 0x0000000e0d0e7220 */ /* 0x000fe40000400000 */
[----:B------:R-:W-:Y:S01]  /*3d00*/  FFMA.FTZ R5, R4, 1.4426950216293334961, R5 ;  /* 0x3fb8aa3b04057823 */ /* 0x000fe20000010005 */
[----:B------:R-:W-:Y:S01]  /*3d10*/  @P0 MOV R4, 0x7f800000 ;  /* 0x7f80000000040802 */ /* 0x000fe20000000f00 */
[----:B------:R-:W-:Y:S02]  /*3d20*/  FFMA.FTZ R7, R6, R7, -0.36067417263984680176 ;  /* 0xbeb8aa4906077423 */ /* 0x000fe40000010007 */
[----:B------:R-:W-:Y:S02]  /*3d30*/  FMUL R12, R9, R12 ;  /* 0x0000000c090c7220 */ /* 0x000fe40000400000 */
[----:B------:R-:W-:Y:S02]  /*3d40*/  FMUL R14, R13, R14 ;  /* 0x0000000e0d0e7220 */ /* 0x000fe40000400000 */
[----:B------:R-:W-:Y:S01]  /*3d50*/  FADD R0, R0, R5 ;  /* 0x0000000500007221 */ /* 0x000fe20000000000 */
[----:B------:R-:W-:Y:S01]  /*3d60*/  @P5 MOV R5, 0x7f800000 ;  /* 0x7f80000000055802 */ /* 0x000fe20000000f00 */
[----:B------:R-:W-:Y:S01]  /*3d70*/  @P0 FFMA.FTZ R0, R31, R4, +INF ;  /* 0x7f8000001f000423 */ /* 0x000fe20000010004 */
[----:B------:R-:W-:Y:S01]  /*3d80*/  @P4 MOV R4, 0x7f800000 ;  /* 0x7f80000000044802 */ /* 0x000fe20000000f00 */
[----:B------:R-:W-:Y:S01]  /*3d90*/  FFMA.FTZ R7, R6, R7, 0.48089820146560668945 ;  /* 0x3ef6384a06077423 */ /* 0x000fe20000010007 */
[----:B------:R-:W-:Y:S01]  /*3da0*/  FSETP.NEU.AND P0, PT, R39, RZ, PT ;  /* 0x000000ff2700720b */ /* 0x000fe20003f0d000 */
[----:B------:R-:W-:-:S02]  /*3db0*/  FMUL R12, R9, R12 ;  /* 0x0000000c090c7220 */ /* 0x000fc40000400000 */
[----:B------:R-:W-:Y:S01]  /*3dc0*/  FFMA.FTZ R14, R13, 1.4426950216293334961, R14 ;  /* 0x3fb8aa3b0d0e7823 */ /* 0x000fe2000001000e */
[----:B------:R-:W-:Y:S01]  /*3dd0*/  LEA R13, R47, R47, 0x2 ;  /* 0x0000002f2f0d7211 */ /* 0x000fe200078e10ff */
[----:B------:R-:W-:Y:S02]  /*3de0*/  FFMA.FTZ R7, R6, R7, -0.72134751081466674805 ;  /* 0xbf38aa3b06077423 */ /* 0x000fe40000010007 */
[----:B------:R-:W-:Y:S01]  /*3df0*/  FFMA.FTZ R9, R9, 1.4426950216293334961, R12 ;  /* 0x3fb8aa3b09097823 */ /* 0x000fe2000001000c */
[----:B------:R-:W-:Y:S01]  /*3e00*/  LOP3.LUT R12, R30, 0x8, RZ, 0x3c, !PT ;  /* 0x000000081e0c7812 */ /* 0x000fe200078e3cff */
[----:B------:R-:W-:Y:S01]  /*3e10*/  FADD R36, R11, R14 ;  /* 0x0000000e0b247221 */ /* 0x000fe20000000000 */
[----:B------:R-:W-:Y:S01]  /*3e20*/  SHF.L.U32 R11, R47, 0x2, RZ ;  /* 0x000000022f0b7819 */ /* 0x000fe200000006ff */
[----:B------:R-:W-:Y:S02]  /*3e30*/  @P4 FFMA.FTZ R36, R39, R4, +INF ;  /* 0x7f80000027244423 */ /* 0x000fe40000010004 */
[----:B------:R0:W1:Y:S01]  /*3e40*/  LDS.64 R38, [R30] ;  /* 0x000000001e267984 */ /* 0x0000620000000a00 */
[----:B------:R-:W-:-:S02]  /*3e50*/  FMUL R7, R6, R7 ;  /* 0x0000000706077220 */ /* 0x000fc40000400000 */
[C---:B------:R-:W-:Y:S01]  /*3e60*/  IMAD R15, R47.reuse, 0x6, RZ ;  /* 0x000000062f0f7824 */ /* 0x040fe200078e02ff */
[----:B------:R2:W3:Y:S01]  /*3e70*/  LDS.64 R40, [R12] ;  /* 0x000000000c287984 */ /* 0x0004e20000000a00 */
[----:B------:R-:W-:Y:S01]  /*3e80*/  FMUL R7, R6, R7 ;  /* 0x0000000706077220 */ /* 0x000fe20000400000 */
[----:B------:R-:W-:Y:S01]  /*3e90*/  FSEL R36, R36, -INF , P0 ;  /* 0xff80000024247808 */ /* 0x000fe20000000000 */
[----:B------:R-:W-:Y:S01]  /*3ea0*/  FADD R35, R10, R9 ;  /* 0x000000090a237221 */ /* 0x000fe20000000000 */
[----:B0-----:R-:W-:Y:S01]  /*3eb0*/  LOP3.LUT R30, R30, 0x18, RZ, 0x3c, !PT ;  /* 0x000000181e1e7812 */ /* 0x001fe200078e3cff */
[----:B------:R-:W-:Y:S01]  /*3ec0*/  FFMA.FTZ R7, R6, 1.4426950216293334961, R7 ;  /* 0x3fb8aa3b06077823 */ /* 0x000fe20000010007 */
[----:B------:R-:W-:Y:S01]  /*3ed0*/  @P1 MOV R6, 0x7f800000 ;  /* 0x7f80000000061802 */ /* 0x000fe20000000f00 */
[----:B------:R-:W-:Y:S01]  /*3ee0*/  @P5 FFMA.FTZ R35, R32, R5, +INF ;  /* 0x7f80000020235423 */ /* 0x000fe20000010005 */
[C---:B------:R-:W-:Y:S01]  /*3ef0*/  LEA R9, R47.reuse, R47, 0x1 ;  /* 0x0000002f2f097211 */ /* 0x040fe200078e08ff */
[----:B------:R0:W4:Y:S01]  /*3f00*/  LDS.64 R44, [R30] ;  /* 0x000000001e2c7984 */ /* 0x0001220000000a00 */
[----:B------:R-:W-:Y:S01]  /*3f10*/  FADD R34, R8, R7 ;  /* 0x0000000708227221 */ /* 0x000fe20000000000 */
[----:B------:R-:W-:Y:S01]  /*3f20*/  SHF.L.U32 R7, R47, 0x1, RZ ;  /* 0x000000012f077819 */ /* 0x000fe200000006ff */
[----:B------:R-:W-:Y:S01]  /*3f30*/  @P1 FFMA.FTZ R34, R33, R6, +INF ;  /* 0x7f80000021221423 */ /* 0x000fe20000010006 */
[CC--:B------:R-:W-:Y:S01]  /*3f40*/  LEA R6, P5, R47.reuse, R2.reuse, 0x2 ;  /* 0x000000022f067211 */ /* 0x0c0fe200078a10ff */
[----:B------:R-:W-:Y:S01]  /*3f50*/  IMAD R23, R47, 0xa, RZ ;  /* 0x0000000a2f177824 */ /* 0x000fe200078e02ff */
[-C--:B------:R-:W-:Y:S01]  /*3f60*/  IADD3 R4, P4, R7, R2.reuse, RZ ;  /* 0x0000000207047210 */ /* 0x080fe20007f9e0ff */
[----:B------:R-:W-:Y:S01]  /*3f70*/  IMAD R27, R47, 0xc, RZ ;  /* 0x0000000c2f1b7824 */ /* 0x000fe200078e02ff */
[-C--:B------:R-:W-:Y:S01]  /*3f80*/  IADD3 R8, P6, R15, R2.reuse, RZ ;  /* 0x000000020f087210 */ /* 0x080fe20007fde0ff */
[C---:B------:R-:W-:Y:S01]  /*3f90*/  IMAD R31, R47.reuse, 0xe, RZ ;  /* 0x0000000e2f1f7824 */ /* 0x040fe200078e02ff */
[CC--:B------:R-:W-:Y:S01]  /*3fa0*/  LEA.HI.X.SX32 R5, R47.reuse, R3.reuse, 0x1, P4 ;  /* 0x000000032f057211 */ /* 0x0c0fe200020f0eff */
[----:B------:R-:W-:Y:S01]  /*3fb0*/  IMAD R49, R47, 0x12, RZ ;  /* 0x000000122f317824 */ /* 0x000fe200078e02ff */
[-C--:B------:R-:W-:Y:S01]  /*3fc0*/  LEA.HI.X.SX32 R7, R7, R3.reuse, 0x1, P5 ;  /* 0x0000000307077211 */ /* 0x080fe200028f0eff */
[----:B------:R-:W-:Y:S01]  /*3fd0*/  IMAD R51, R47, 0x14, RZ ;  /* 0x000000142f337824 */ /* 0x000fe200078e02ff */
[-C--:B------:R-:W-:Y:S01]  /*3fe0*/  LEA.HI.X.SX32 R9, R9, R3.reuse, 0x1, P6 ;  /* 0x0000000309097211 */ /* 0x080fe200030f0eff */
[C---:B------:R-:W-:Y:S01]  /*3ff0*/  IMAD R53, R47.reuse, 0x16, RZ ;  /* 0x000000162f357824 */ /* 0x040fe200078e02ff */
[CC--:B------:R-:W-:Y:S01]  /*4000*/  LEA R10, P4, R47.reuse, R2.reuse, 0x3 ;  /* 0x000000022f0a7211 */ /* 0x0c0fe200078818ff */
[----:B------:R-:W-:Y:S01]  /*4010*/  IMAD R55, R47, 0x18, RZ ;  /* 0x000000182f377824 */ /* 0x000fe200078e02ff */
[-C--:B--2---:R-:W-:Y:S01]  /*4020*/  IADD3 R12, P5, R23, R2.reuse, RZ ;  /* 0x00000002170c7210 */ /* 0x084fe20007fbe0ff */
[----:B------:R-:W-:Y:S01]  /*4030*/  IMAD R25, R47, 0xb, RZ ;  /* 0x0000000b2f197824 */ /* 0x000fe200078e02ff */
[-C--:B------:R-:W-:Y:S01]  /*4040*/  IADD3 R14, P6, R27, R2.reuse, RZ ;  /* 0x000000021b0e7210 */ /* 0x080fe20007fde0ff */
[----:B------:R-:W-:Y:S01]  /*4050*/  IMAD R57, R47, 0x1a, RZ ;  /* 0x0000001a2f397824 */ /* 0x000fe200078e02ff */
[-C--:B------:R-:W-:Y:S01]  /*4060*/  LEA.HI.X.SX32 R11, R11, R3.reuse, 0x1, P4 ;  /* 0x000000030b0b7211 */ /* 0x080fe200020f0eff */
[----:B------:R-:W-:Y:S01]  /*4070*/  IMAD R59, R47, 0x1c, RZ ;  /* 0x0000001c2f3b7824 */ /* 0x000fe200078e02ff */
[-C--:B------:R-:W-:Y:S01]  /*4080*/  LEA.HI.X.SX32 R13, R13, R3.reuse, 0x1, P5 ;  /* 0x000000030d0d7211 */ /* 0x080fe200028f0eff */
[----:B------:R-:W-:Y:S01]  /*4090*/  IMAD R61, R47, 0x1e, RZ ;  /* 0x0000001e2f3d7824 */ /* 0x000fe200078e02ff */
[----:B------:R-:W-:Y:S01]  /*40a0*/  LEA.HI.X.SX32 R15, R15, R3, 0x1, P6 ;  /* 0x000000030f0f7211 */ /* 0x000fe200030f0eff */
[----:B------:R-:W-:Y:S01]  /*40b0*/  IMAD R29, R47, 0xd, RZ ;  /* 0x0000000d2f1d7824 */ /* 0x000fe200078e02ff */
[-C--:B------:R-:W-:Y:S01]  /*40c0*/  IADD3 R16, P4, R31, R2.reuse, RZ ;  /* 0x000000021f107210 */ /* 0x080fe20007f9e0ff */
[----:B-1----:R3:W-:Y:S01]  /*40d0*/  STG.E.U16 [R2.64], R38 ;  /* 0x0000002602007986 */ /* 0x0027e2000c101504 */
[-C--:B------:R-:W-:Y:S01]  /*40e0*/  LEA R18, P5, R47, R2.reuse, 0x4 ;  /* 0x000000022f127211 */ /* 0x080fe200078a20ff */
[----:B------:R-:W-:Y:S01]  /*40f0*/  FFMA R119, R36, 0.69314718246459960938, R119 ;  /* 0x3f31721824777823 */ /* 0x000fe20000000077 */
[----:B------:R-:W-:-:S02]  /*4100*/  IADD3 R20, P6, R49, R2, RZ ;  /* 0x0000000231147210 */ /* 0x000fc40007fde0ff */
[-C--:B------:R-:W-:Y:S02]  /*4110*/  LEA.HI.X.SX32 R17, R17, R3.reuse, 0x1, P4 ;  /* 0x0000000311117211 */ /* 0x080fe400020f0eff */
[-C--:B------:R-:W-:Y:S02]  /*4120*/  LEA.HI.X.SX32 R19, R19, R3.reuse, 0x1, P5 ;  /* 0x0000000313137211 */ /* 0x080fe400028f0eff */
[----:B------:R-:W-:Y:S02]  /*4130*/  LEA.HI.X.SX32 R21, R21, R3, 0x1, P6 ;  /* 0x0000000315157211 */ /* 0x000fe400030f0eff */
[-C--:B------:R-:W-:Y:S02]  /*4140*/  IADD3 R22, P4, R51, R2.reuse, RZ ;  /* 0x0000000233167210 */ /* 0x080fe40007f9e0ff */
[-C--:B------:R-:W-:Y:S02]  /*4150*/  IADD3 R24, P5, R53, R2.reuse, RZ ;  /* 0x0000000235187210 */ /* 0x080fe40007fbe0ff */
[----:B------:R-:W-:-:S02]  /*4160*/  IADD3 R26, P6, R55, R2, RZ ;  /* 0x00000002371a7210 */ /* 0x000fc40007fde0ff */
[----:B------:R-:W-:Y:S02]  /*4170*/  FSETP.NEU.AND P1, PT, R32, RZ, PT ;  /* 0x000000ff2000720b */ /* 0x000fe40003f2d000 */
[-C--:B------:R-:W-:Y:S02]  /*4180*/  LEA.HI.X.SX32 R23, R23, R3.reuse, 0x1, P4 ;  /* 0x0000000317177211 */ /* 0x080fe400020f0eff */
[-C--:B------:R-:W-:Y:S02]  /*4190*/  LEA.HI.X.SX32 R25, R25, R3.reuse, 0x1, P5 ;  /* 0x0000000319197211 */ /* 0x080fe400028f0eff */
[----:B------:R-:W-:Y:S02]  /*41a0*/  LEA.HI.X.SX32 R27, R27, R3, 0x1, P6 ;  /* 0x000000031b1b7211 */ /* 0x000fe400030f0eff */
[----:B------:R-:W-:Y:S02]  /*41b0*/  LEA R33, R47, -R47, 0x4 ;  /* 0x8000002f2f217211 */ /* 0x000fe400078e20ff */
[----:B------:R-:W-:-:S02]  /*41c0*/  IADD3 R28, P4, R57, R2, RZ ;  /* 0x00000002391c7210 */ /* 0x000fc40007f9e0ff */
[-C--:B0-----:R-:W-:Y:S02]  /*41d0*/  IADD3 R30, P5, R59, R2.reuse, RZ ;  /* 0x000000023b1e7210 */ /* 0x081fe40007fbe0ff */
[----:B------:R-:W-:Y:S02]  /*41e0*/  IADD3 R32, P6, R61, R2, RZ ;  /* 0x000000023d207210 */ /* 0x000fe40007fde0ff */
[----:B------:R-:W-:Y:S02]  /*41f0*/  PRMT R46, R38, 0x7632, R46 ;  /* 0x00007632262e7816 */ /* 0x000fe4000000002e */
[-C--:B------:R-:W-:Y:S02]  /*4200*/  LEA.HI.X.SX32 R29, R29, R3.reuse, 0x1, P4 ;  /* 0x000000031d1d7211 */ /* 0x080fe400020f0eff */
[-C--:B------:R-:W-:Y:S01]  /*4210*/  LEA.HI.X.SX32 R31, R31, R3.reuse, 0x1, P5 ;  /* 0x000000031f1f7211 */ /* 0x080fe200028f0eff */
[----:B------:R0:W-:Y:S01]  /*4220*/  STG.E.U16 [R4.64], R46 ;  /* 0x0000002e04007986 */ /* 0x0001e2000c101504 */
[----:B------:R-:W-:-:S02]  /*4230*/  LEA.HI.X.SX32 R33, R33, R3, 0x1, P6 ;  /* 0x0000000321217211 */ /* 0x000fc400030f0eff */
[----:B---3--:R-:W-:Y:S01]  /*4240*/  PRMT R3, R40, 0x7632, R3 ;  /* 0x0000763228037816 */ /* 0x008fe20000000003 */
[----:B------:R4:W-:Y:S01]  /*4250*/  STG.E.U16 [R6.64], R40 ;  /* 0x0000002806007986 */ /* 0x0009e2000c101504 */
[----:B------:R-:W-:Y:S02]  /*4260*/  PRMT R2, R41, 0x7632, R2 ;  /* 0x0000763229027816 */ /* 0x000fe40000000002 */
[----:B------:R-:W-:Y:S01]  /*4270*/  FSEL R34, R34, -INF , P2 ;  /* 0xff80000022227808 */ /* 0x000fe20001000000 */
[----:B------:R1:W-:Y:S01]  /*4280*/  STG.E.U16 [R8.64], R3 ;  /* 0x0000000308007986 */ /* 0x0003e2000c101504 */
[----:B------:R-:W-:Y:S02]  /*4290*/  FSEL R35, R35, -INF , P1 ;  /* 0xff80000023237808 */ /* 0x000fe40000800000 */
[----:B0-----:R-:W-:Y:S01]  /*42a0*/  PRMT R5, R42, 0x7632, R5 ;  /* 0x000076322a057816 */ /* 0x001fe20000000005 */
[----:B------:R-:W-:Y:S01]  /*42b0*/  STG.E.U16 [R10.64], R42 ;  /* 0x0000002a0a007986 */ /* 0x000fe2000c101504 */
[----:B------:R-:W-:Y:S01]  /*42c0*/  PRMT R4, R43, 0x7632, R4 ;  /* 0x000076322b047816 */ /* 0x000fe20000000004 */
[----:B------:R-:W-:Y:S01]  /*42d0*/  FFMA R117, R34, 0.69314718246459960938, R117 ;  /* 0x3f31721822757823 */ /* 0x000fe20000000075 */
[----:B----4-:R-:W-:Y:S01]  /*42e0*/  PRMT R7, R44, 0x7632, R7 ;  /* 0x000076322c077816 */ /* 0x010fe20000000007 */
[----:B------:R0:W-:Y:S01]  /*42f0*/  STG.E.U16 [R12.64], R5 ;  /* 0x000000050c007986 */ /* 0x0001e2000c101504 */
[----:B------:R-:W-:Y:S01]  /*4300*/  FFMA R118, R35, 0.69314718246459960938, R118 ;  /* 0x3f31721823767823 */ /* 0x000fe20000000076 */
[----:B-1----:R-:W-:-:S02]  /*4310*/  PRMT R9, R39, 0x7632, R9 ;  /* 0x0000763227097816 */ /* 0x002fc40000000009 */
[----:B------:R-:W-:Y:S01]  /*4320*/  STG.E.U16 [R14.64], R44 ;  /* 0x0000002c0e007986 */ /* 0x000fe2000c101504 */
[----:B------:R-:W-:-:S03]  /*4330*/  FSEL R3, R0, -INF , P3 ;  /* 0xff80000000037808 */ /* 0x000fc60001800000 */
[----:B------:R-:W-:Y:S02]  /*4340*/  STG.E.U16 [R16.64], R7 ;  /* 0x0000000710007986 */ /* 0x000fe4000c101504 */
[----:B------:R-:W-:Y:S01]  /*4350*/  FFMA R116, R3, 0.69314718246459960938, R116 ;  /* 0x3f31721803747823 */ /* 0x000fe20000000074 */
[----:B------:R-:W-:Y:S01]  /*4360*/  SHF.L.U32 R3, R91, 0x2, RZ ;  /* 0x000000025b037819 */ /* 0x000fe200000006ff */
[----:B------:R-:W-:Y:S01]  /*4370*/  STG.E.U16 [R18.64], R39 ;  /* 0x0000002712007986 */ /* 0x000fe2000c101504 */
[----:B0-----:R-:W-:Y:S01]  /*4380*/  PRMT R5, R45, 0x7632, R5 ;  /* 0x000076322d057816 */ /* 0x001fe20000000005 */
[----:B------:R-:W-:Y:S02]  /*4390*/  IMAD.HI R91, R91, 0x4, RZ ;  /* 0x000000045b5b7827 */ /* 0x000fe400078e02ff */
[----:B------:R-:W-:Y:S04]  /*43a0*/  STG.E.U16 [R20.64], R9 ;  /* 0x0000000914007986 */ /* 0x000fe8000c101504 */
[----:B------:R-:W-:Y:S04]  /*43b0*/  STG.E.U16 [R22.64], R41 ;  /* 0x0000002916007986 */ /* 0x000fe8000c101504 */
[----:B------:R0:W-:Y:S04]  /*43c0*/  STG.E.U16 [R24.64], R2 ;  /* 0x0000000218007986 */ /* 0x0001e8000c101504 */
[----:B------:R-:W-:Y:S04]  /*43d0*/  STG.E.U16 [R26.64], R43 ;  /* 0x0000002b1a007986 */ /* 0x000fe8000c101504 */
[----:B------:R-:W-:Y:S04]  /*43e0*/  STG.E.U16 [R28.64], R4 ;  /* 0x000000041c007986 */ /* 0x000fe8000c101504 */
[----:B------:R-:W-:Y:S01]  /*43f0*/  STG.E.U16 [R30.64], R45 ;  /* 0x0000002d1e007986 */ /* 0x000fe2000c101504 */
[C---:B0-----:R-:W-:Y:S01]  /*4400*/  SHF.L.U32 R2, R90.reuse, 0x2, RZ ;  /* 0x000000025a027819 */ /* 0x041fe200000006ff */
[----:B------:R-:W-:-:S02]  /*4410*/  IMAD.HI R90, R90, 0x4, RZ ;  /* 0x000000045a5a7827 */ /* 0x000fc400078e02ff */
[----:B------:R-:W-:Y:S04]  /*4420*/  STG.E.U16 [R32.64], R5 ;  /* 0x0000000520007986 */ /* 0x000fe8000c101504 */
[----:B------:R-:W-:Y:S01]  /*4430*/  BAR.SYNC.DEFER_BLOCKING 0x0 ;  /* 0x0000000000007b1d */ /* 0x000fe20000010000 */
[----:B------:R-:W-:-:S04]  /*4440*/  IADD3 R2, P0, P1, R3, c[0x0][0x180], R2 ;  /* 0x0000600003027a10 */ /* 0x000fc8000791e002 */
[----:B------:R-:W-:Y:S01]  /*4450*/  IADD3.X R3, R91, c[0x0][0x184], R90, P0, P1 ;  /* 0x000061005b037a10 */ /* 0x000fe200007e245a */
[----:B------:R-:W-:Y:S04]  /*4460*/  STS.64 [R103], R116 ;  /* 0x0000007467007388 */ /* 0x000fe80000000a00 */
[----:B------:R-:W-:Y:S04]  /*4470*/  STS.64 [R103+0x200], R118 ;  /* 0x0002007667007388 */ /* 0x000fe80000000a00 */
[----:B------:R-:W-:Y:S06]  /*4480*/  BAR.SYNC.DEFER_BLOCKING 0x0 ;  /* 0x0000000000007b1d */ /* 0x000fec0000010000 */
[----:B------:R-:W0:Y:S04]  /*4490*/  LDS R37, [R37] ;  /* 0x0000000025257984 */ /* 0x000e280000000800 */
[----:B0-----:R-:W-:Y:S01]  /*44a0*/  STG.E [R2.64], R37 ;  /* 0x0000002502007986 */ /* 0x001fe2000c101904 */
[----:B------:R-:W-:Y:S05]  /*44b0*/  EXIT ;  /* 0x000000000000794d */ /* 0x000fea0003800000 */
.L_x_2:
[----:B------:R-:W-:-:S00]  /*44c0*/  BRA `(.L_x_2) ;  /* 0xfffffff000007947 */ /* 0x000fc0000383ffff */
[----:B------:R-:W-:-:S00]  /*44d0*/  NOP ;  /* 0x0000000000007918 */ /* 0x000fc00000000000 */
        /* <DEDUP_REMOVED lines=10> */
.L_x_3:


//--------------------- .nv.global.init           --------------------------
	.section	.nv.global.init,"aw",@progbits
.nv.global.init:
	.type		_$_str,@object
	.size		_$_str,(.L_0 - _$_str)
_$_str:
        /*0000*/ 	.byte	0x5f, 0x5f, 0x43, 0x55, 0x44, 0x41, 0x5f, 0x46, 0x54, 0x5a, 0x00
.L_0:


//--------------------- .nv.shared.attn_fwd       --------------------------
	.section	.nv.shared.attn_fwd,"aw",@nobits
	.sectionflags	@""
	.align	16
